	.headerflags	@"EF_CUDA_TEXMODE_UNIFIED EF_CUDA_64BIT_ADDRESS EF_CUDA_SM89 EF_CUDA_VIRTUAL_SM(EF_CUDA_SM89)"
	.elftype	@"ET_EXEC"


//--------------------- .nv.info                  --------------------------
	.section	.nv.info,"",@"SHT_CUDA_INFO"
	.align	4


	//----- nvinfo : EIATTR_REGCOUNT
	.align		4
        /*0000*/ 	.byte	0x04, 0x2f
        /*0002*/ 	.short	(.L_1 - .L_0)
	.align		4
.L_0:
        /*0004*/ 	.word	index@(triton__0d1d2d3d456de7)
        /*0008*/ 	.word	0x00000030


	//----- nvinfo : EIATTR_MAX_STACK_SIZE
	.align		4
.L_1:
        /*000c*/ 	.byte	0x04, 0x23
        /*000e*/ 	.short	(.L_3 - .L_2)
	.align		4
.L_2:
        /*0010*/ 	.word	index@(triton__0d1d2d3d456de7)
        /*0014*/ 	.word	0x00000000


	//----- nvinfo : EIATTR_MIN_STACK_SIZE
	.align		4
.L_3:
        /*0018*/ 	.byte	0x04, 0x12
        /*001a*/ 	.short	(.L_5 - .L_4)
	.align		4
.L_4:
        /*001c*/ 	.word	index@(triton__0d1d2d3d456de7)
        /*0020*/ 	.word	0x00000000


	//----- nvinfo : EIATTR_FRAME_SIZE
	.align		4
.L_5:
        /*0024*/ 	.byte	0x04, 0x11
        /*0026*/ 	.short	(.L_7 - .L_6)
	.align		4
.L_6:
        /*0028*/ 	.word	index@(triton__0d1d2d3d456de7)
        /*002c*/ 	.word	0x00000000
.L_7:


//--------------------- .nv.info.triton__0d1d2d3d456de7 --------------------------
	.section	.nv.info.triton__0d1d2d3d456de7,"",@"SHT_CUDA_INFO"
	.align	4


	//----- nvinfo : EIATTR_CUDA_API_VERSION
	.align		4
        /*0000*/ 	.byte	0x04, 0x37
        /*0002*/ 	.short	(.L_9 - .L_8)
.L_8:
        /*0004*/ 	.word	0x0000007b


	//----- nvinfo : EIATTR_PARAM_CBANK
	.align		4
.L_9:
        /*0008*/ 	.byte	0x04, 0x0a
        /*000a*/ 	.short	(.L_11 - .L_10)
	.align		4
.L_10:
        /*000c*/ 	.word	index@(.nv.constant0.triton__0d1d2d3d456de7)
        /*0010*/ 	.short	0x0160
        /*0012*/ 	.short	0x0030


	//----- nvinfo : EIATTR_CBANK_PARAM_SIZE
	.align		4
.L_11:
        /*0014*/ 	.byte	0x03, 0x19
        /*0016*/ 	.short	0x0030


	//----- nvinfo : EIATTR_KPARAM_INFO
	.align		4
        /*0018*/ 	.byte	0x04, 0x17
        /*001a*/ 	.short	(.L_13 - .L_12)
.L_12:
        /*001c*/ 	.word	0x00000000
        /*0020*/ 	.short	0x0007
        /*0022*/ 	.short	0x002c
        /*0024*/ 	.byte	0x00, 0xf0, 0x11, 0x00


	//----- nvinfo : EIATTR_KPARAM_INFO
	.align		4
.L_13:
        /*0028*/ 	.byte	0x04, 0x17
        /*002a*/ 	.short	(.L_15 - .L_14)
.L_14:
        /*002c*/ 	.word	0x00000000
        /*0030*/ 	.short	0x0006
        /*0032*/ 	.short	0x0028
        /*0034*/ 	.byte	0x00, 0xf0, 0x11, 0x00


	//----- nvinfo : EIATTR_KPARAM_INFO
	.align		4
.L_15:
        /*0038*/ 	.byte	0x04, 0x17
        /*003a*/ 	.short	(.L_17 - .L_16)
.L_16:
        /*003c*/ 	.word	0x00000000
        /*0040*/ 	.short	0x0005
        /*0042*/ 	.short	0x0024
        /*0044*/ 	.byte	0x00, 0xf0, 0x11, 0x00


	//----- nvinfo : EIATTR_KPARAM_INFO
	.align		4
.L_17:
        /*0048*/ 	.byte	0x04, 0x17
        /*004a*/ 	.short	(.L_19 - .L_18)
.L_18:
        /*004c*/ 	.word	0x00000000
        /*0050*/ 	.short	0x0004
        /*0052*/ 	.short	0x0020
        /*0054*/ 	.byte	0x00, 0xf0, 0x11, 0x00


	//----- nvinfo : EIATTR_KPARAM_INFO
	.align		4
.L_19:
        /*0058*/ 	.byte	0x04, 0x17
        /*005a*/ 	.short	(.L_21 - .L_20)
.L_20:
        /*005c*/ 	.word	0x00000000
        /*0060*/ 	.short	0x0003
        /*0062*/ 	.short	0x0018
        /*0064*/ 	.byte	0x00, 0xf0, 0x21, 0x00


	//----- nvinfo : EIATTR_KPARAM_INFO
	.align		4
.L_21:
        /*0068*/ 	.byte	0x04, 0x17
        /*006a*/ 	.short	(.L_23 - .L_22)
.L_22:
        /*006c*/ 	.word	0x00000000
        /*0070*/ 	.short	0x0002
        /*0072*/ 	.short	0x0010
        /*0074*/ 	.byte	0x00, 0xf0, 0x21, 0x00


	//----- nvinfo : EIATTR_KPARAM_INFO
	.align		4
.L_23:
        /*0078*/ 	.byte	0x04, 0x17
        /*007a*/ 	.short	(.L_25 - .L_24)
.L_24:
        /*007c*/ 	.word	0x00000000
        /*0080*/ 	.short	0x0001
        /*0082*/ 	.short	0x0008
        /*0084*/ 	.byte	0x00, 0xf0, 0x21, 0x00


	//----- nvinfo : EIATTR_KPARAM_INFO
	.align		4
.L_25:
        /*0088*/ 	.byte	0x04, 0x17
        /*008a*/ 	.short	(.L_27 - .L_26)
.L_26:
        /*008c*/ 	.word	0x00000000
        /*0090*/ 	.short	0x0000
        /*0092*/ 	.short	0x0000
        /*0094*/ 	.byte	0x00, 0xf0, 0x21, 0x00


	//----- nvinfo : EIATTR_MAXREG_COUNT
	.align		4
.L_27:
        /*0098*/ 	.byte	0x03, 0x1b
        /*009a*/ 	.short	0x00ff


	//----- nvinfo : EIATTR_COOP_GROUP_MASK_REGIDS
	.align		4
        /*009c*/ 	.byte	0x04, 0x29
        /*009e*/ 	.short	(.L_29 - .L_28)


	//   ....[0]....
.L_28:
        /*00a0*/ 	.word	0xffffffff


	//   ....[1]....
        /*00a4*/ 	.word	0xffffffff


	//   ....[2]....
        /*00a8*/ 	.word	0xffffffff


	//   ....[3]....
        /*00ac*/ 	.word	0xffffffff


	//   ....[4]....
        /*00b0*/ 	.word	0xffffffff


	//   ....[5]....
        /*00b4*/ 	.word	0xffffffff


	//   ....[6]....
        /*00b8*/ 	.word	0xffffffff


	//   ....[7]....
        /*00bc*/ 	.word	0xffffffff


	//   ....[8]....
        /*00c0*/ 	.word	0xffffffff


	//   ....[9]....
        /*00c4*/ 	.word	0xffffffff


	//   ....[10]....
        /*00c8*/ 	.word	0xffffffff


	//   ....[11]....
        /*00cc*/ 	.word	0xffffffff


	//   ....[12]....
        /*00d0*/ 	.word	0xffffffff


	//   ....[13]....
        /*00d4*/ 	.word	0xffffffff


	//   ....[14]....
        /*00d8*/ 	.word	0xffffffff


	//   ....[15]....
        /*00dc*/ 	.word	0xffffffff


	//   ....[16]....
        /*00e0*/ 	.word	0xffffffff


	//   ....[17]....
        /*00e4*/ 	.word	0xffffffff


	//   ....[18]....
        /*00e8*/ 	.word	0xffffffff


	//   ....[19]....
        /*00ec*/ 	.word	0xffffffff


	//   ....[20]....
        /*00f0*/ 	.word	0xffffffff


	//   ....[21]....
        /*00f4*/ 	.word	0xffffffff


	//   ....[22]....
        /*00f8*/ 	.word	0xffffffff


	//   ....[23]....
        /*00fc*/ 	.word	0xffffffff


	//----- nvinfo : EIATTR_COOP_GROUP_INSTR_OFFSETS
	.align		4
.L_29:
        /*0100*/ 	.byte	0x04, 0x28
        /*0102*/ 	.short	(.L_31 - .L_30)


	//   ....[0]....
.L_30:
        /*0104*/ 	.word	0x00002010


	//   ....[1]....
        /*0108*/ 	.word	0x00002170


	//   ....[2]....
        /*010c*/ 	.word	0x00002230


	//   ....[3]....
        /*0110*/ 	.word	0x000022a0


	//   ....[4]....
        /*0114*/ 	.word	0x000022d0


	//   ....[5]....
        /*0118*/ 	.word	0x000023a0


	//   ....[6]....
        /*011c*/ 	.word	0x00002410


	//   ....[7]....
        /*0120*/ 	.word	0x00002430


	//   ....[8]....
        /*0124*/ 	.word	0x000024f0


	//   ....[9]....
        /*0128*/ 	.word	0x00002540


	//   ....[10]....
        /*012c*/ 	.word	0x00002590


	//   ....[11]....
        /*0130*/ 	.word	0x00002660


	//   ....[12]....
        /*0134*/ 	.word	0x000026c0


	//   ....[13]....
        /*0138*/ 	.word	0x00002780


	//   ....[14]....
        /*013c*/ 	.word	0x000027d0


	//   ....[15]....
        /*0140*/ 	.word	0x00002910


	//   ....[16]....
        /*0144*/ 	.word	0x00002920


	//   ....[17]....
        /*0148*/ 	.word	0x00002930


	//   ....[18]....
        /*014c*/ 	.word	0x00002970


	//   ....[19]....
        /*0150*/ 	.word	0x00002a90


	//   ....[20]....
        /*0154*/ 	.word	0x00002b10


	//   ....[21]....
        /*0158*/ 	.word	0x00002b30


	//   ....[22]....
        /*015c*/ 	.word	0x00002c10


	//   ....[23]....
        /*0160*/ 	.word	0x00002c80


	//----- nvinfo : EIATTR_EXIT_INSTR_OFFSETS
	.align		4
.L_31:
        /*0164*/ 	.byte	0x04, 0x1c
        /*0166*/ 	.short	(.L_33 - .L_32)


	//   ....[0]....
.L_32:
        /*0168*/ 	.word	0x00002e20


	//   ....[1]....
        /*016c*/ 	.word	0x00002e70


	//----- nvinfo : EIATTR_MAX_THREADS
	.align		4
.L_33:
        /*0170*/ 	.byte	0x04, 0x05
        /*0172*/ 	.short	(.L_35 - .L_34)
.L_34:
        /*0174*/ 	.word	0x00000100
        /*0178*/ 	.word	0x00000001
        /*017c*/ 	.word	0x00000001
.L_35:


//--------------------- .nv.rel.action            --------------------------
	.section	.nv.rel.action,"",@"SHT_CUDA_RELOCINFO"
	.align	8
	.sectionentsize	8
        /*0000*/ 	.byte	0x73, 0x00, 0x00, 0x00, 0x00, 0x00, 0x00, 0x00, 0x00, 0x00, 0x00, 0x11, 0x25, 0x00, 0x05, 0x36


//--------------------- .nv.constant0.triton__0d1d2d3d456de7 --------------------------
	.section	.nv.constant0.triton__0d1d2d3d456de7,"a",@progbits
	.align	4
.nv.constant0.triton__0d1d2d3d456de7:
	.zero		400


//--------------------- .text.triton__0d1d2d3d456de7 --------------------------
	.section	.text.triton__0d1d2d3d456de7,"ax",@progbits
	.sectionflags	@"SHF_BARRIERS=1"
	.sectioninfo	@"SHI_REGISTERS=48"
	.align	128
        .global         triton__0d1d2d3d456de7
        .type           triton__0d1d2d3d456de7,@function
        .size           triton__0d1d2d3d456de7,(.L_x_3 - triton__0d1d2d3d456de7)
        .other          triton__0d1d2d3d456de7,@"STO_CUDA_ENTRY STV_DEFAULT"
triton__0d1d2d3d456de7:
.text.triton__0d1d2d3d456de7:
[----:B------:R-:W-:-:S02]  /*0000*/  IMAD.MOV.U32 R1, RZ, RZ, c[0x0][0x28] ;  /* 0x00000a00ff017624 */ /* 0x000fc400078e00ff */
[----:B------:R-:W0:Y:S01]  /*0010*/  S2UR UR12, SR_CTAID.X ;  /* 0x00000000000c79c3 */ /* 0x000e220000002500 */
[----:B------:R-:W1:Y:S01]  /*0020*/  S2R R23, SR_TID.X ;  /* 0x0000000000177919 */ /* 0x000e620000002100 */
[----:B------:R-:W-:Y:S01]  /*0030*/  IMAD.MOV.U32 R0, RZ, RZ, c[0x0][0x18c] ;  /* 0x00006300ff007624 */ /* 0x000fe200078e00ff */
[----:B------:R-:W-:Y:S01]  /*0040*/  ULDC.64 UR14, c[0x0][0x118] ;  /* 0x00004600000e7ab9 */ /* 0x000fe20000000a00 */
[----:B------:R-:W-:Y:S01]  /*0050*/  CS2R R10, SRZ ;  /* 0x00000000000a7805 */ /* 0x000fe2000001ff00 */
[----:B------:R-:W-:Y:S01]  /*0060*/  CS2R R28, SRZ ;  /* 0x00000000001c7805 */ /* 0x000fe2000001ff00 */
[----:B------:R-:W-:Y:S01]  /*0070*/  CS2R R26, SRZ ;  /* 0x00000000001a7805 */ /* 0x000fe2000001ff00 */
[----:B------:R-:W-:Y:S01]  /*0080*/  ISETP.GE.AND P0, PT, R0, 0x1, PT ;  /* 0x000000010000780c */ /* 0x000fe20003f06270 */
[----:B------:R-:W-:Y:S01]  /*0090*/  CS2R R12, SRZ ;  /* 0x00000000000c7805 */ /* 0x000fe2000001ff00 */
[----:B------:R-:W-:Y:S01]  /*00a0*/  MOV R14, RZ ;  /* 0x000000ff000e7202 */ /* 0x000fe20000000f00 */
[----:B------:R-:W-:Y:S01]  /*00b0*/  IMAD.MOV.U32 R30, RZ, RZ, RZ ;  /* 0x000000ffff1e7224 */ /* 0x000fe200078e00ff */
[----:B------:R-:W-:Y:S01]  /*00c0*/  CS2R R16, SRZ ;  /* 0x0000000000107805 */ /* 0x000fe2000001ff00 */
[----:B0-----:R-:W-:Y:S01]  /*00d0*/  UISETP.GE.AND UP0, UPT, UR12, 0x240, UPT ;  /* 0x000002400c00788c */ /* 0x001fe2000bf06270 */
[----:B-1----:R-:W-:-:S07]  /*00e0*/  LOP3.LUT R23, R23, 0xff, RZ, 0xc0, !PT ;  /* 0x000000ff17177812 */ /* 0x002fce00078ec0ff */
[----:B------:R-:W-:Y:S05]  /*00f0*/  @!P0 BRA `(.L_x_0) ;  /* 0x00001c1000008947 */ /* 0x000fea0003800000 */
[----:B------:R-:W-:Y:S01]  /*0100*/  ULDC.64 UR8, c[0x0][0x180] ;  /* 0x0000600000087ab9 */ /* 0x000fe20000000a00 */
[----:B------:R-:W-:Y:S01]  /*0110*/  CS2R R10, SRZ ;  /* 0x00000000000a7805 */ /* 0x000fe2000001ff00 */
[----:B------:R-:W-:Y:S01]  /*0120*/  UIMAD UR9, UR9, UR8, URZ ;  /* 0x00000008090972a4 */ /* 0x000fe2000f8e023f */
[----:B------:R-:W-:Y:S01]  /*0130*/  CS2R R28, SRZ ;  /* 0x00000000001c7805 */ /* 0x000fe2000001ff00 */
[----:B------:R-:W-:Y:S01]  /*0140*/  USHF.R.S32.HI UR4, URZ, 0x1f, UR12 ;  /* 0x0000001f3f047899 */ /* 0x000fe2000801140c */
[----:B------:R-:W-:Y:S01]  /*0150*/  CS2R R26, SRZ ;  /* 0x00000000001a7805 */ /* 0x000fe2000001ff00 */
[----:B------:R-:W-:Y:S01]  /*0160*/  UIMAD UR17, UR9, 0x16, URZ ;  /* 0x00000016091178a4 */ /* 0x000fe2000f8e023f */
[----:B------:R-:W-:Y:S01]  /*0170*/  CS2R R8, SRZ ;  /* 0x0000000000087805 */ /* 0x000fe2000001ff00 */
[----:B------:R-:W-:Y:S01]  /*0180*/  ULEA.HI UR4, UR4, UR12, URZ, 0x5 ;  /* 0x0000000c04047291 */ /* 0x000fe2000f8f283f */
[----:B------:R-:W-:Y:S01]  /*0190*/  IMAD.MOV.U32 R24, RZ, RZ, RZ ;  /* 0x000000ffff187224 */ /* 0x000fe200078e00ff */
[----:B------:R-:W-:Y:S01]  /*01a0*/  UIMAD UR16, UR9, 0x1b8, URZ ;  /* 0x000001b8091078a4 */ /* 0x000fe2000f8e023f */
[----:B------:R-:W-:Y:S01]  /*01b0*/  MOV R32, RZ ;  /* 0x000000ff00207202 */ /* 0x000fe20000000f00 */
[----:B------:R-:W-:Y:S01]  /*01c0*/  USHF.R.S32.HI UR8, URZ, 0x5, UR4 ;  /* 0x000000053f087899 */ /* 0x000fe20008011404 */
[----:B------:R-:W-:Y:S01]  /*01d0*/  IABS R3, UR17 ;  /* 0x0000001100037c13 */ /* 0x000fe20008000000 */
[----:B------:R-:W-:Y:S01]  /*01e0*/  ULOP3.LUT UR4, UR4, 0xffffffe0, URZ, 0xc0, !UPT ;  /* 0xffffffe004047892 */ /* 0x000fe2000f8ec03f */
[----:B------:R-:W-:Y:S01]  /*01f0*/  CS2R R18, SRZ ;  /* 0x0000000000127805 */ /* 0x000fe2000001ff00 */
[----:B------:R-:W-:Y:S01]  /*0200*/  UIADD3 UR6, UR16, 0x11, URZ ;  /* 0x0000001110067890 */ /* 0x000fe2000fffe03f */
[----:B------:R-:W0:Y:S01]  /*0210*/  R2UR UR11, R3 ;  /* 0x00000000030b73c2 */ /* 0x000e2200000e0000 */
[----:B------:R-:W-:Y:S01]  /*0220*/  UIADD3 UR4, -UR4, UR12, URZ ;  /* 0x0000000c04047290 */ /* 0x000fe2000fffe13f */
[----:B------:R-:W-:Y:S01]  /*0230*/  CS2R R12, SRZ ;  /* 0x00000000000c7805 */ /* 0x000fe2000001ff00 */
[----:B------:R-:W-:Y:S01]  /*0240*/  UIMAD.WIDE UR6, UR6, 0x38e38e39, URZ ;  /* 0x38e38e39060678a5 */ /* 0x000fe2000f8e023f */
[----:B------:R-:W-:Y:S01]  /*0250*/  IMAD.MOV.U32 R14, RZ, RZ, RZ ;  /* 0x000000ffff0e7224 */ /* 0x000fe200078e00ff */
[----:B------:R-:W-:Y:S01]  /*0260*/  UIMAD UR10, UR4, UR9, URZ ;  /* 0x00000009040a72a4 */ /* 0x000fe2000f8e023f */
[----:B------:R-:W-:Y:S01]  /*0270*/  CS2R R6, SRZ ;  /* 0x0000000000067805 */ /* 0x000fe2000001ff00 */
[----:B------:R-:W-:Y:S01]  /*0280*/  USHF.R.U32.HI UR4, URZ, 0x1f, UR7 ;  /* 0x0000001f3f047899 */ /* 0x000fe20008011607 */
[----:B------:R-:W-:Y:S01]  /*0290*/  CS2R R20, SRZ ;  /* 0x0000000000147805 */ /* 0x000fe2000001ff00 */
[----:B------:R-:W-:Y:S01]  /*02a0*/  MOV R22, RZ ;  /* 0x000000ff00167202 */ /* 0x000fe20000000f00 */
[----:B------:R-:W-:Y:S01]  /*02b0*/  IMAD.MOV.U32 R30, RZ, RZ, RZ ;  /* 0x000000ffff1e7224 */ /* 0x000fe200078e00ff */
[----:B------:R-:W-:Y:S01]  /*02c0*/  ULEA.HI.SX32 UR4, UR7, UR4, 0x1e ;  /* 0x0000000407047291 */ /* 0x000fe2000f8ff23f */
[----:B------:R-:W-:Y:S01]  /*02d0*/  CS2R R16, SRZ ;  /* 0x0000000000107805 */ /* 0x000fe2000001ff00 */
[----:B------:R-:W-:-:S02]  /*02e0*/  UIMAD UR18, UR9, 0x280, URZ ;  /* 0x00000280091278a4 */ /* 0x000fc4000f8e023f */
[----:B------:R-:W-:Y:S02]  /*02f0*/  UIMAD UR8, UR8, UR4, URZ ;  /* 0x00000004080872a4 */ /* 0x000fe4000f8e023f */
[----:B------:R-:W-:Y:S02]  /*0300*/  UIMAD UR10, UR10, 0x14, URZ ;  /* 0x000000140a0a78a4 */ /* 0x000fe4000f8e023f */
[----:B------:R-:W-:Y:S01]  /*0310*/  UMOV UR4, URZ ;  /* 0x0000003f00047c82 */ /* 0x000fe20008000000 */
[----:B0-----:R-:W0:Y:S08]  /*0320*/  I2F.RP R0, UR11 ;  /* 0x0000000b00007d06 */ /* 0x001e300008209400 */
[----:B0-----:R-:W0:Y:S02]  /*0330*/  MUFU.RCP R0, R0 ;  /* 0x0000000000007308 */ /* 0x001e240000001000 */
[----:B0-----:R-:W-:Y:S01]  /*0340*/  IADD3 R2, R0, 0xffffffe, RZ ;  /* 0x0ffffffe00027810 */ /* 0x001fe20007ffe0ff */
[----:B------:R-:W-:-:S05]  /*0350*/  IMAD.MOV.U32 R0, RZ, RZ, RZ ;  /* 0x000000ffff007224 */ /* 0x000fca00078e00ff */
[----:B------:R-:W0:Y:S02]  /*0360*/  F2I.FTZ.U32.TRUNC.NTZ R2, R2 ;  /* 0x0000000200027305 */ /* 0x000e24000021f000 */
[----:B0-----:R-:W0:Y:S02]  /*0370*/  R2UR UR5, R2 ;  /* 0x00000000020573c2 */ /* 0x001e2400000e0000 */
[----:B0-----:R-:W-:-:S07]  /*0380*/  UIADD3 UR13, URZ, -UR5, URZ ;  /* 0x800000053f0d7290 */ /* 0x001fce000fffe03f */
[----:B------:R-:W-:Y:S02]  /*0390*/  UMOV UR6, UR13 ;  /* 0x0000000d00067c82 */ /* 0x000fe40008000000 */
[----:B------:R-:W-:-:S04]  /*03a0*/  UIMAD UR6, UR6, UR11, URZ ;  /* 0x0000000b060672a4 */ /* 0x000fc8000f8e023f */
[----:B------:R-:W-:-:S07]  /*03b0*/  UIMAD.WIDE.U32 UR6, UR5, UR6, UR4 ;  /* 0x00000006050672a5 */ /* 0x000fce000f8e0004 */
[----:B------:R-:W-:-:S02]  /*03c0*/  UMOV UR5, UR7 ;  /* 0x0000000700057c82 */ /* 0x000fc40008000000 */
.L_x_1:
[----:B------:R-:W-:Y:S01]  /*03d0*/  IABS R25, UR17 ;  /* 0x0000001100197c13 */ /* 0x000fe20008000000 */
[----:B------:R-:W-:Y:S01]  /*03e0*/  UMOV UR6, URZ ;  /* 0x0000003f00067c82 */ /* 0x000fe20008000000 */
[----:B------:R-:W-:Y:S01]  /*03f0*/  IADD3 R15, R23, UR4, RZ ;  /* 0x00000004170f7c10 */ /* 0x000fe2000fffe0ff */
[----:B------:R-:W-:Y:S01]  /*0400*/  IMAD.U32 R43, RZ, RZ, UR9 ;  /* 0x00000009ff2b7e24 */ /* 0x000fe2000f8e00ff */
[----:B------:R0:W1:Y:S01]  /*0410*/  R2UR UR13, R25 ;  /* 0x00000000190d73c2 */ /* 0x00006200000e0000 */
[----:B------:R-:W-:Y:S02]  /*0420*/  IABS R4, UR9 ;  /* 0x0000000900047c13 */ /* 0x000fe40008000000 */
[----:B------:R-:W-:Y:S02]  /*0430*/  IADD3 R36, R15, UR8, RZ ;  /* 0x000000080f247c10 */ /* 0x000fe4000fffe0ff */
[----:B------:R-:W-:Y:S01]  /*0440*/  IABS R5, UR17 ;  /* 0x0000001100057c13 */ /* 0x000fe20008000000 */
[----:B------:R-:W2:Y:S01]  /*0450*/  I2F.RP R33, R4 ;  /* 0x0000000400217306 */ /* 0x000ea20000209400 */
[----:B------:R-:W-:-:S02]  /*0460*/  LOP3.LUT R35, RZ, UR17, RZ, 0x33, !PT ;  /* 0x00000011ff237c12 */ /* 0x000fc4000f8e33ff */
[----:B0-----:R-:W-:Y:S01]  /*0470*/  IADD3 R25, R15, 0x200, RZ ;  /* 0x000002000f197810 */ /* 0x001fe20007ffe0ff */
[----:B------:R-:W-:Y:S01]  /*0480*/  IMAD.MOV R34, RZ, RZ, -R5 ;  /* 0x000000ffff227224 */ /* 0x000fe200078e0a05 */
[----:B------:R-:W-:-:S05]  /*0490*/  IABS R38, UR9 ;  /* 0x0000000900267c13 */ /* 0x000fca0008000000 */
[----:B------:R-:W-:Y:S01]  /*04a0*/  IMAD.MOV R40, RZ, RZ, -R38 ;  /* 0x000000ffff287224 */ /* 0x000fe200078e0a26 */
[----:B--2---:R-:W-:Y:S08]  /*04b0*/  MUFU.RCP R33, R33 ;  /* 0x0000002100217308 */ /* 0x004ff00000001000 */
[----:B-1----:R-:W0:Y:S08]  /*04c0*/  I2F.RP R2, UR13 ;  /* 0x0000000d00027d06 */ /* 0x002e300008209400 */
[----:B0-----:R-:W0:Y:S02]  /*04d0*/  MUFU.RCP R2, R2 ;  /* 0x0000000200027308 */ /* 0x001e240000001000 */
[----:B0-----:R-:W-:-:S02]  /*04e0*/  IADD3 R3, R2, 0xffffffe, RZ ;  /* 0x0ffffffe02037810 */ /* 0x001fc40007ffe0ff */
[----:B------:R-:W-:-:S04]  /*04f0*/  IABS R2, R36 ;  /* 0x0000002400027213 */ /* 0x000fc80000000000 */
[----:B------:R0:W1:Y:S01]  /*0500*/  F2I.FTZ.U32.TRUNC.NTZ R31, R3 ;  /* 0x00000003001f7305 */ /* 0x000062000021f000 */
[----:B------:R-:W-:-:S04]  /*0510*/  IMAD.HI.U32 R5, R2, UR5, RZ ;  /* 0x0000000502057c27 */ /* 0x000fc8000f8e00ff */
[----:B------:R-:W-:Y:S01]  /*0520*/  IMAD R2, R5, R34, R2 ;  /* 0x0000002205027224 */ /* 0x000fe200078e0202 */
[----:B0-----:R-:W-:-:S04]  /*0530*/  IADD3 R3, R33, 0xffffffe, RZ ;  /* 0x0ffffffe21037810 */ /* 0x001fc80007ffe0ff */
[----:B------:R-:W-:Y:S02]  /*0540*/  ISETP.LT.U32.AND P1, PT, R2, UR11, PT ;  /* 0x0000000b02007c0c */ /* 0x000fe4000bf21070 */
[----:B------:R-:W0:Y:S01]  /*0550*/  F2I.FTZ.U32.TRUNC.NTZ R3, R3 ;  /* 0x0000000300037305 */ /* 0x000e22000021f000 */
[----:B-1----:R1:W2:Y:S02]  /*0560*/  R2UR UR7, R31 ;  /* 0x000000001f0773c2 */ /* 0x0022a400000e0000 */
[----:B-1----:R-:W-:-:S08]  /*0570*/  IADD3 R31, R25, UR8, RZ ;  /* 0x00000008191f7c10 */ /* 0x002fd0000fffe0ff */
[----:B------:R-:W-:Y:S02]  /*0580*/  @!P1 IADD3 R2, R2, -UR13, RZ ;  /* 0x8000000d02029c10 */ /* 0x000fe4000fffe0ff */
[----:B------:R-:W-:Y:S02]  /*0590*/  @!P1 IADD3 R5, R5, 0x1, RZ ;  /* 0x0000000105059810 */ /* 0x000fe40007ffe0ff */
[----:B------:R-:W-:Y:S01]  /*05a0*/  ISETP.GE.U32.AND P0, PT, R2, UR11, PT ;  /* 0x0000000b02007c0c */ /* 0x000fe2000bf06070 */
[----:B------:R-:W-:Y:S01]  /*05b0*/  UMOV UR11, UR13 ;  /* 0x0000000d000b7c82 */ /* 0x000fe20008000000 */
[----:B------:R-:W-:Y:S02]  /*05c0*/  LOP3.LUT R2, R36, UR17, RZ, 0x3c, !PT ;  /* 0x0000001124027c12 */ /* 0x000fe4000f8e3cff */
[----:B------:R-:W-:Y:S02]  /*05d0*/  IABS R33, R31 ;  /* 0x0000001f00217213 */ /* 0x000fe40000000000 */
[----:B------:R-:W-:-:S02]  /*05e0*/  ISETP.GE.AND P2, PT, R2, RZ, PT ;  /* 0x000000ff0200720c */ /* 0x000fc40003f46270 */
[----:B0-----:R-:W-:Y:S01]  /*05f0*/  IADD3 R41, RZ, -R3, RZ ;  /* 0x80000003ff297210 */ /* 0x001fe20007ffe0ff */
[----:B--2---:R-:W-:Y:S01]  /*0600*/  UIADD3 UR5, URZ, -UR7, URZ ;  /* 0x800000073f057290 */ /* 0x004fe2000fffe03f */
[----:B------:R-:W-:-:S03]  /*0610*/  MOV R2, RZ ;  /* 0x000000ff00027202 */ /* 0x000fc60000000f00 */
[----:B------:R-:W-:Y:S01]  /*0620*/  @P0 IADD3 R5, R5, 0x1, RZ ;  /* 0x0000000105050810 */ /* 0x000fe20007ffe0ff */
[----:B------:R-:W-:Y:S01]  /*0630*/  UIMAD UR5, UR5, UR13, URZ ;  /* 0x0000000d050572a4 */ /* 0x000fe2000f8e023f */
[----:B------:R-:W-:Y:S01]  /*0640*/  ISETP.NE.AND P0, PT, RZ, UR17, PT ;  /* 0x00000011ff007c0c */ /* 0x000fe2000bf05270 */
[----:B------:R-:W-:Y:S01]  /*0650*/  IMAD R41, R41, R4, RZ ;  /* 0x0000000429297224 */ /* 0x000fe200078e02ff */
[----:B------:R-:W-:Y:S01]  /*0660*/  LOP3.LUT R38, R31, UR17, RZ, 0x3c, !PT ;  /* 0x000000111f267c12 */ /* 0x000fe2000f8e3cff */
[----:B------:R-:W-:Y:S01]  /*0670*/  UIMAD.WIDE.U32 UR6, UR7, UR5, UR6 ;  /* 0x00000005070672a5 */ /* 0x000fe2000f8e0006 */
[----:B------:R-:W-:Y:S02]  /*0680*/  @!P2 IMAD.MOV R5, RZ, RZ, -R5 ;  /* 0x000000ffff05a224 */ /* 0x000fe400078e0a05 */
[----:B------:R-:W-:-:S03]  /*0690*/  IMAD.HI.U32 R2, R3, R41, R2 ;  /* 0x0000002903027227 */ /* 0x000fc600078e0002 */
[----:B------:R-:W-:Y:S01]  /*06a0*/  SEL R5, R35, R5, !P0 ;  /* 0x0000000523057207 */ /* 0x000fe20004000000 */
[----:B------:R-:W-:Y:S02]  /*06b0*/  UMOV UR5, UR7 ;  /* 0x0000000700057c82 */ /* 0x000fe40008000000 */
[----:B------:R-:W-:-:S04]  /*06c0*/  IMAD.HI.U32 R37, R33, UR5, RZ ;  /* 0x0000000521257c27 */ /* 0x000fc8000f8e00ff */
[----:B------:R-:W-:Y:S02]  /*06d0*/  IMAD R33, R37, R34, R33 ;  /* 0x0000002225217224 */ /* 0x000fe400078e0221 */
[----:B------:R-:W-:-:S03]  /*06e0*/  IMAD.MOV R39, RZ, RZ, -R5 ;  /* 0x000000ffff277224 */ /* 0x000fc600078e0a05 */
[----:B------:R-:W-:Y:S01]  /*06f0*/  ISETP.LT.U32.AND P2, PT, R33, UR11, PT ;  /* 0x0000000b21007c0c */ /* 0x000fe2000bf41070 */
[----:B------:R-:W-:-:S05]  /*0700*/  IMAD R3, R39, UR17, R36 ;  /* 0x0000001127037c24 */ /* 0x000fca000f8e0224 */
[----:B------:R-:W-:-:S07]  /*0710*/  IABS R39, R3 ;  /* 0x0000000300277213 */ /* 0x000fce0000000000 */
[----:B------:R-:W-:Y:S02]  /*0720*/  @!P2 IADD3 R33, R33, -UR13, RZ ;  /* 0x8000000d2121ac10 */ /* 0x000fe4000fffe0ff */
[----:B------:R-:W-:Y:S02]  /*0730*/  @!P2 IADD3 R37, R37, 0x1, RZ ;  /* 0x000000012525a810 */ /* 0x000fe40007ffe0ff */
[----:B------:R-:W-:Y:S01]  /*0740*/  ISETP.GE.U32.AND P1, PT, R33, UR11, PT ;  /* 0x0000000b21007c0c */ /* 0x000fe2000bf26070 */
[----:B------:R-:W-:Y:S01]  /*0750*/  IMAD.HI.U32 R33, R2, R39, RZ ;  /* 0x0000002702217227 */ /* 0x000fe200078e00ff */
[----:B------:R-:W-:-:S03]  /*0760*/  ISETP.GE.AND P2, PT, R38, RZ, PT ;  /* 0x000000ff2600720c */ /* 0x000fc60003f46270 */
[----:B------:R-:W-:Y:S02]  /*0770*/  IMAD R39, R33, R40, R39 ;  /* 0x0000002821277224 */ /* 0x000fe400078e0227 */
[----:B------:R-:W-:-:S03]  /*0780*/  IMAD.HI R38, R5, 0x66666667, RZ ;  /* 0x6666666705267827 */ /* 0x000fc600078e02ff */
[----:B------:R-:W-:Y:S02]  /*0790*/  ISETP.GT.U32.AND P3, PT, R4, R39, PT ;  /* 0x000000270400720c */ /* 0x000fe40003f64070 */
[----:B------:R-:W-:Y:S02]  /*07a0*/  SHF.R.U32.HI R41, RZ, 0x1f, R38 ;  /* 0x0000001fff297819 */ /* 0x000fe40000011626 */
[----:B------:R-:W-:Y:S02]  /*07b0*/  @P1 IADD3 R37, R37, 0x1, RZ ;  /* 0x0000000125251810 */ /* 0x000fe40007ffe0ff */
[----:B------:R-:W-:-:S03]  /*07c0*/  LEA.HI.SX32 R38, R38, R41, 0x1d ;  /* 0x0000002926267211 */ /* 0x000fc600078feaff */
[----:B------:R-:W-:Y:S02]  /*07d0*/  @!P2 IMAD.MOV R37, RZ, RZ, -R37 ;  /* 0x000000ffff25a224 */ /* 0x000fe400078e0a25 */
[----:B------:R-:W-:Y:S02]  /*07e0*/  IMAD R38, R38, -0x14, R5 ;  /* 0xffffffec26267824 */ /* 0x000fe400078e0205 */
[-C--:B------:R-:W-:Y:S02]  /*07f0*/  @!P3 IADD3 R39, R39, -R4.reuse, RZ ;  /* 0x800000042727b210 */ /* 0x080fe40007ffe0ff */
[----:B------:R-:W-:Y:S01]  /*0800*/  SEL R37, R35, R37, !P0 ;  /* 0x0000002523257207 */ /* 0x000fe20004000000 */
[----:B------:R-:W-:Y:S01]  /*0810*/  IMAD R38, R38, R43, UR10 ;  /* 0x0000000a26267e24 */ /* 0x000fe2000f8e022b */
[----:B------:R-:W-:Y:S02]  /*0820*/  ISETP.GE.U32.AND P1, PT, R39, R4, PT ;  /* 0x000000042700720c */ /* 0x000fe40003f26070 */
[----:B------:R-:W-:Y:S01]  /*0830*/  LOP3.LUT R39, R3, UR9, RZ, 0x3c, !PT ;  /* 0x0000000903277c12 */ /* 0x000fe2000f8e3cff */
[----:B------:R-:W-:Y:S01]  /*0840*/  IMAD.MOV R42, RZ, RZ, -R37 ;  /* 0x000000ffff2a7224 */ /* 0x000fe200078e0a25 */
[----:B------:R-:W-:-:S02]  /*0850*/  @!P3 IADD3 R33, R33, 0x1, RZ ;  /* 0x000000012121b810 */ /* 0x000fc40007ffe0ff */
[----:B------:R-:W-:Y:S01]  /*0860*/  ISETP.GE.AND P2, PT, R39, RZ, PT ;  /* 0x000000ff2700720c */ /* 0x000fe20003f46270 */
[----:B------:R-:W-:Y:S01]  /*0870*/  IMAD R5, R42, UR17, R31 ;  /* 0x000000112a057c24 */ /* 0x000fe2000f8e021f */
[----:B------:R-:W-:Y:S01]  /*0880*/  LOP3.LUT R43, RZ, UR9, RZ, 0x33, !PT ;  /* 0x00000009ff2b7c12 */ /* 0x000fe2000f8e33ff */
[----:B------:R-:W-:-:S03]  /*0890*/  IMAD.HI R39, R37, 0x66666667, RZ ;  /* 0x6666666725277827 */ /* 0x000fc600078e02ff */
[----:B------:R-:W-:Y:S02]  /*08a0*/  IABS R41, R5 ;  /* 0x0000000500297213 */ /* 0x000fe40000000000 */
[----:B------:R-:W-:Y:S02]  /*08b0*/  SHF.R.U32.HI R42, RZ, 0x1f, R39 ;  /* 0x0000001fff2a7819 */ /* 0x000fe40000011627 */
[----:B------:R-:W-:Y:S02]  /*08c0*/  @P1 IADD3 R33, R33, 0x1, RZ ;  /* 0x0000000121211810 */ /* 0x000fe40007ffe0ff */
[----:B------:R-:W-:Y:S01]  /*08d0*/  LEA.HI.SX32 R42, R39, R42, 0x1d ;  /* 0x0000002a272a7211 */ /* 0x000fe200078feaff */
[----:B------:R-:W-:Y:S01]  /*08e0*/  IMAD.HI.U32 R39, R2, R41, RZ ;  /* 0x0000002902277227 */ /* 0x000fe200078e00ff */
[----:B------:R-:W-:Y:S02]  /*08f0*/  ISETP.NE.AND P1, PT, RZ, UR9, PT ;  /* 0x00000009ff007c0c */ /* 0x000fe4000bf25270 */
[----:B------:R-:W-:Y:S01]  /*0900*/  @!P2 IADD3 R33, -R33, RZ, RZ ;  /* 0x000000ff2121a210 */ /* 0x000fe20007ffe1ff */
[----:B------:R-:W-:-:S02]  /*0910*/  IMAD R41, R39, R40, R41 ;  /* 0x0000002827297224 */ /* 0x000fc400078e0229 */
[----:B------:R-:W-:Y:S01]  /*0920*/  IMAD R37, R42, -0x14, R37 ;  /* 0xffffffec2a257824 */ /* 0x000fe200078e0225 */
[----:B------:R-:W-:Y:S01]  /*0930*/  SEL R45, R43, R33, !P1 ;  /* 0x000000212b2d7207 */ /* 0x000fe20004800000 */
[----:B------:R-:W-:Y:S01]  /*0940*/  IMAD.U32 R42, RZ, RZ, UR9 ;  /* 0x00000009ff2a7e24 */ /* 0x000fe2000f8e00ff */
[----:B------:R-:W-:-:S03]  /*0950*/  ISETP.GT.U32.AND P3, PT, R4, R41, PT ;  /* 0x000000290400720c */ /* 0x000fc60003f64070 */
[----:B------:R-:W-:Y:S02]  /*0960*/  IMAD R33, R45, UR18, R38 ;  /* 0x000000122d217c24 */ /* 0x000fe4000f8e0226 */
[----:B------:R-:W-:-:S04]  /*0970*/  IMAD.MOV R38, RZ, RZ, -R45 ;  /* 0x000000ffff267224 */ /* 0x000fc800078e0a2d */
[----:B------:R-:W-:Y:S01]  /*0980*/  IMAD R38, R38, UR9, R3 ;  /* 0x0000000926267c24 */ /* 0x000fe2000f8e0203 */
[----:B------:R-:W-:-:S03]  /*0990*/  LOP3.LUT R3, R5, UR9, RZ, 0x3c, !PT ;  /* 0x0000000905037c12 */ /* 0x000fc6000f8e3cff */
[----:B------:R-:W-:Y:S01]  /*09a0*/  @!P3 IMAD.IADD R41, R41, 0x1, -R4 ;  /* 0x000000012929b824 */ /* 0x000fe200078e0a04 */
[----:B------:R-:W-:Y:S02]  /*09b0*/  ISETP.GE.AND P4, PT, R3, RZ, PT ;  /* 0x000000ff0300720c */ /* 0x000fe40003f86270 */
[----:B------:R-:W-:Y:S02]  /*09c0*/  @!P3 IADD3 R39, R39, 0x1, RZ ;  /* 0x000000012727b810 */ /* 0x000fe40007ffe0ff */
[----:B------:R-:W-:Y:S01]  /*09d0*/  ISETP.GE.U32.AND P2, PT, R41, R4, PT ;  /* 0x000000042900720c */ /* 0x000fe20003f46070 */
[----:B------:R-:W-:Y:S01]  /*09e0*/  IMAD R41, R37, R42, UR10 ;  /* 0x0000000a25297e24 */ /* 0x000fe2000f8e022a */
[----:B------:R-:W-:-:S11]  /*09f0*/  IADD3 R3, R33, R38, RZ ;  /* 0x0000002621037210 */ /* 0x000fd60007ffe0ff */
[----:B------:R-:W-:-:S04]  /*0a00*/  @P2 IADD3 R39, R39, 0x1, RZ ;  /* 0x0000000127272810 */ /* 0x000fc80007ffe0ff */
[----:B------:R-:W-:Y:S02]  /*0a10*/  MOV R38, R39 ;  /* 0x0000002700267202 */ /* 0x000fe40000000f00 */
[----:B------:R-:W-:-:S03]  /*0a20*/  IADD3 R39, R15, 0x100, RZ ;  /* 0x000001000f277810 */ /* 0x000fc60007ffe0ff */
[----:B------:R-:W-:Y:S01]  /*0a30*/  @!P4 IMAD.MOV R38, RZ, RZ, -R38 ;  /* 0x000000ffff26c224 */ /* 0x000fe200078e0a26 */
[----:B------:R-:W-:-:S04]  /*0a40*/  IADD3 R37, R39, UR8, RZ ;  /* 0x0000000827257c10 */ /* 0x000fc8000fffe0ff */
[----:B------:R-:W-:Y:S02]  /*0a50*/  SEL R38, R43, R38, !P1 ;  /* 0x000000262b267207 */ /* 0x000fe40004800000 */
[----:B------:R-:W-:-:S03]  /*0a60*/  IABS R33, R37 ;  /* 0x0000002500217213 */ /* 0x000fc60000000000 */
[C---:B------:R-:W-:Y:S01]  /*0a70*/  IMAD R41, R38.reuse, UR18, R41 ;  /* 0x0000001226297c24 */ /* 0x040fe2000f8e0229 */
[----:B------:R-:W-:-:S05]  /*0a80*/  IADD3 R38, -R38, RZ, RZ ;  /* 0x000000ff26267210 */ /* 0x000fca0007ffe1ff */
[----:B------:R-:W-:Y:S02]  /*0a90*/  IMAD R38, R38, UR9, R5 ;  /* 0x0000000926267c24 */ /* 0x000fe4000f8e0205 */
[----:B------:R-:W-:-:S03]  /*0aa0*/  IMAD.HI.U32 R5, R33, UR5, RZ ;  /* 0x0000000521057c27 */ /* 0x000fc6000f8e00ff */
[----:B------:R-:W-:Y:S01]  /*0ab0*/  IADD3 R41, R41, R38, RZ ;  /* 0x0000002629297210 */ /* 0x000fe20007ffe0ff */
[----:B------:R-:W-:-:S05]  /*0ac0*/  IMAD R33, R5, R34, R33 ;  /* 0x0000002205217224 */ /* 0x000fca00078e0221 */
[----:B------:R-:W-:-:S13]  /*0ad0*/  ISETP.LT.U32.AND P3, PT, R33, UR11, PT ;  /* 0x0000000b21007c0c */ /* 0x000fda000bf61070 */
[----:B------:R-:W-:Y:S02]  /*0ae0*/  @!P3 IADD3 R33, R33, -UR13, RZ ;  /* 0x8000000d2121bc10 */ /* 0x000fe4000fffe0ff */
[----:B------:R-:W-:Y:S02]  /*0af0*/  @!P3 IADD3 R5, R5, 0x1, RZ ;  /* 0x000000010505b810 */ /* 0x000fe40007ffe0ff */
[----:B------:R-:W-:Y:S02]  /*0b00*/  ISETP.GE.U32.AND P2, PT, R33, UR11, PT ;  /* 0x0000000b21007c0c */ /* 0x000fe4000bf46070 */
[----:B------:R-:W-:-:S04]  /*0b10*/  LOP3.LUT R33, R37, UR17, RZ, 0x3c, !PT ;  /* 0x0000001125217c12 */ /* 0x000fc8000f8e3cff */
[----:B------:R-:W-:-:S07]  /*0b20*/  ISETP.GE.AND P4, PT, R33, RZ, PT ;  /* 0x000000ff2100720c */ /* 0x000fce0003f86270 */
[----:B------:R-:W-:-:S06]  /*0b30*/  @P2 IADD3 R5, R5, 0x1, RZ ;  /* 0x0000000105052810 */ /* 0x000fcc0007ffe0ff */
[----:B------:R-:W-:-:S05]  /*0b40*/  @!P4 IMAD.MOV R5, RZ, RZ, -R5 ;  /* 0x000000ffff05c224 */ /* 0x000fca00078e0a05 */
[----:B------:R-:W-:-:S05]  /*0b50*/  SEL R5, R35, R5, !P0 ;  /* 0x0000000523057207 */ /* 0x000fca0004000000 */
[----:B------:R-:W-:-:S04]  /*0b60*/  IMAD.HI R33, R5, 0x66666667, RZ ;  /* 0x6666666705217827 */ /* 0x000fc800078e02ff */
[----:B------:R-:W-:Y:S01]  /*0b70*/  IMAD.MOV R42, RZ, RZ, -R5 ;  /* 0x000000ffff2a7224 */ /* 0x000fe200078e0a05 */
[----:B------:R-:W-:-:S04]  /*0b80*/  SHF.R.U32.HI R38, RZ, 0x1f, R33 ;  /* 0x0000001fff267819 */ /* 0x000fc80000011621 */
[----:B------:R-:W-:Y:S01]  /*0b90*/  LEA.HI.SX32 R38, R33, R38, 0x1d ;  /* 0x0000002621267211 */ /* 0x000fe200078feaff */
[----:B------:R-:W-:-:S04]  /*0ba0*/  IMAD R33, R42, UR17, R37 ;  /* 0x000000112a217c24 */ /* 0x000fc8000f8e0225 */
[----:B------:R-:W-:Y:S01]  /*0bb0*/  IMAD R38, R38, -0x14, R5 ;  /* 0xffffffec26267824 */ /* 0x000fe200078e0205 */
[----:B------:R-:W-:Y:S02]  /*0bc0*/  IABS R45, R33 ;  /* 0x00000021002d7213 */ /* 0x000fe40000000000 */
[----:B------:R-:W-:-:S03]  /*0bd0*/  LOP3.LUT R42, R33, UR9, RZ, 0x3c, !PT ;  /* 0x00000009212a7c12 */ /* 0x000fc6000f8e3cff */
[----:B------:R-:W-:Y:S01]  /*0be0*/  IMAD.HI.U32 R5, R2, R45, RZ ;  /* 0x0000002d02057227 */ /* 0x000fe200078e00ff */
[----:B------:R-:W-:-:S03]  /*0bf0*/  ISETP.GE.AND P4, PT, R42, RZ, PT ;  /* 0x000000ff2a00720c */ /* 0x000fc60003f86270 */
[----:B------:R-:W-:-:S05]  /*0c00*/  IMAD R45, R5, R40, R45 ;  /* 0x00000028052d7224 */ /* 0x000fca00078e022d */
[----:B------:R-:W-:-:S13]  /*0c10*/  ISETP.GT.U32.AND P3, PT, R4, R45, PT ;  /* 0x0000002d0400720c */ /* 0x000fda0003f64070 */
[-C--:B------:R-:W-:Y:S02]  /*0c20*/  @!P3 IADD3 R45, R45, -R4.reuse, RZ ;  /* 0x800000042d2db210 */ /* 0x080fe40007ffe0ff */
[----:B------:R-:W-:Y:S02]  /*0c30*/  @!P3 IADD3 R5, R5, 0x1, RZ ;  /* 0x000000010505b810 */ /* 0x000fe40007ffe0ff */
[----:B------:R-:W-:Y:S01]  /*0c40*/  ISETP.GE.U32.AND P2, PT, R45, R4, PT ;  /* 0x000000042d00720c */ /* 0x000fe20003f46070 */
[----:B------:R-:W-:-:S04]  /*0c50*/  IMAD.U32 R45, RZ, RZ, UR9 ;  /* 0x00000009ff2d7e24 */ /* 0x000fc8000f8e00ff */
[----:B------:R-:W-:-:S08]  /*0c60*/  IMAD R38, R38, R45, UR10 ;  /* 0x0000000a26267e24 */ /* 0x000fd0000f8e022d */
[----:B------:R-:W-:-:S04]  /*0c70*/  @P2 IADD3 R5, R5, 0x1, RZ ;  /* 0x0000000105052810 */ /* 0x000fc80007ffe0ff */
[----:B------:R-:W-:-:S04]  /*0c80*/  @!P4 IADD3 R5, -R5, RZ, RZ ;  /* 0x000000ff0505c210 */ /* 0x000fc80007ffe1ff */
[----:B------:R-:W-:-:S05]  /*0c90*/  SEL R45, R43, R5, !P1 ;  /* 0x000000052b2d7207 */ /* 0x000fca0004800000 */
[----:B------:R-:W-:Y:S02]  /*0ca0*/  IMAD R5, R45, UR18, R38 ;  /* 0x000000122d057c24 */ /* 0x000fe4000f8e0226 */
[----:B------:R-:W-:-:S04]  /*0cb0*/  IMAD.MOV R38, RZ, RZ, -R45 ;  /* 0x000000ffff267224 */ /* 0x000fc800078e0a2d */
[----:B------:R-:W-:-:S05]  /*0cc0*/  IMAD R38, R38, UR9, R33 ;  /* 0x0000000926267c24 */ /* 0x000fca000f8e0221 */
[----:B------:R-:W-:Y:S02]  /*0cd0*/  IADD3 R5, R5, R38, RZ ;  /* 0x0000002605057210 */ /* 0x000fe40007ffe0ff */
[----:B------:R-:W-:-:S04]  /*0ce0*/  IADD3 R38, R15, 0x300, RZ ;  /* 0x000003000f267810 */ /* 0x000fc80007ffe0ff */
[----:B------:R-:W-:-:S04]  /*0cf0*/  IADD3 R33, R38, UR8, RZ ;  /* 0x0000000826217c10 */ /* 0x000fc8000fffe0ff */
[----:B------:R-:W-:-:S05]  /*0d00*/  IABS R42, R33 ;  /* 0x00000021002a7213 */ /* 0x000fca0000000000 */
[----:B------:R-:W-:-:S04]  /*0d10*/  IMAD.HI.U32 R45, R42, UR5, RZ ;  /* 0x000000052a2d7c27 */ /* 0x000fc8000f8e00ff */
[----:B------:R-:W-:Y:S02]  /*0d20*/  IMAD R34, R45, R34, R42 ;  /* 0x000000222d227224 */ /* 0x000fe400078e022a */
[----:B------:R-:W-:-:S03]  /*0d30*/  IMAD.MOV.U32 R42, RZ, RZ, 0x2 ;  /* 0x00000002ff2a7424 */ /* 0x000fc600078e00ff */
[----:B------:R-:W-:-:S13]  /*0d40*/  ISETP.LT.U32.AND P3, PT, R34, UR11, PT ;  /* 0x0000000b22007c0c */ /* 0x000fda000bf61070 */
[----:B------:R-:W-:Y:S02]  /*0d50*/  @!P3 IADD3 R34, R34, -UR13, RZ ;  /* 0x8000000d2222bc10 */ /* 0x000fe4000fffe0ff */
[----:B------:R-:W-:Y:S02]  /*0d60*/  @!P3 IADD3 R45, R45, 0x1, RZ ;  /* 0x000000012d2db810 */ /* 0x000fe40007ffe0ff */
[----:B------:R-:W-:Y:S02]  /*0d70*/  ISETP.GE.U32.AND P2, PT, R34, UR11, PT ;  /* 0x0000000b22007c0c */ /* 0x000fe4000bf46070 */
[----:B------:R-:W-:-:S04]  /*0d80*/  LOP3.LUT R34, R33, UR17, RZ, 0x3c, !PT ;  /* 0x0000001121227c12 */ /* 0x000fc8000f8e3cff */
[----:B------:R-:W-:-:S07]  /*0d90*/  ISETP.GE.AND P4, PT, R34, RZ, PT ;  /* 0x000000ff2200720c */ /* 0x000fce0003f86270 */
[----:B------:R-:W-:-:S06]  /*0da0*/  @P2 IADD3 R45, R45, 0x1, RZ ;  /* 0x000000012d2d2810 */ /* 0x000fcc0007ffe0ff */
[----:B------:R-:W-:Y:S01]  /*0db0*/  @!P4 IMAD.MOV R45, RZ, RZ, -R45 ;  /* 0x000000ffff2dc224 */ /* 0x000fe200078e0a2d */
[----:B------:R-:W-:-:S04]  /*0dc0*/  ISETP.GE.AND P4, PT, R36, UR16, PT ;  /* 0x0000001024007c0c */ /* 0x000fc8000bf86270 */
[----:B------:R-:W-:Y:S02]  /*0dd0*/  SEL R35, R35, R45, !P0 ;  /* 0x0000002d23237207 */ /* 0x000fe40004000000 */
[----:B------:R-:W-:-:S03]  /*0de0*/  ISETP.LT.AND P5, PT, R15, c[0x0][0x18c], !P4 ;  /* 0x000063000f007a0c */ /* 0x000fc600067a1270 */
[----:B------:R-:W-:-:S05]  /*0df0*/  IMAD.HI R34, R35, 0x66666667, RZ ;  /* 0x6666666723227827 */ /* 0x000fca00078e02ff */
[----:B------:R-:W-:-:S04]  /*0e00*/  SHF.R.U32.HI R45, RZ, 0x1f, R34 ;  /* 0x0000001fff2d7819 */ /* 0x000fc80000011622 */
[----:B------:R-:W-:Y:S02]  /*0e10*/  LEA.HI.SX32 R44, R34, R45, 0x1d ;  /* 0x0000002d222c7211 */ /* 0x000fe400078feaff */
[----:B------:R-:W-:-:S03]  /*0e20*/  IADD3 R34, -R35, RZ, RZ ;  /* 0x000000ff23227210 */ /* 0x000fc60007ffe1ff */
[----:B------:R-:W-:Y:S02]  /*0e30*/  IMAD R44, R44, -0x14, R35 ;  /* 0xffffffec2c2c7824 */ /* 0x000fe400078e0223 */
[----:B------:R-:W-:-:S05]  /*0e40*/  IMAD R35, R34, UR17, R33 ;  /* 0x0000001122237c24 */ /* 0x000fca000f8e0221 */
[----:B------:R-:W-:-:S05]  /*0e50*/  IABS R34, R35 ;  /* 0x0000002300227213 */ /* 0x000fca0000000000 */
[----:B------:R-:W-:Y:S01]  /*0e60*/  IMAD.HI.U32 R45, R2, R34, RZ ;  /* 0x00000022022d7227 */ /* 0x000fe200078e00ff */
[----:B------:R-:W-:-:S03]  /*0e70*/  LOP3.LUT R2, R35, UR9, RZ, 0x3c, !PT ;  /* 0x0000000923027c12 */ /* 0x000fc6000f8e3cff */
[--C-:B------:R-:W-:Y:S01]  /*0e80*/  IMAD R40, R45, R40, R34.reuse ;  /* 0x000000282d287224 */ /* 0x100fe200078e0222 */
[----:B------:R-:W-:Y:S01]  /*0e90*/  ISETP.GE.AND P3, PT, R2, RZ, PT ;  /* 0x000000ff0200720c */ /* 0x000fe20003f66270 */
[----:B------:R-:W-:Y:S01]  /*0ea0*/  IMAD.U32 R2, RZ, RZ, UR12 ;  /* 0x0000000cff027e24 */ /* 0x000fe2000f8e00ff */
[----:B------:R-:W-:Y:S02]  /*0eb0*/  PRMT R34, RZ, 0x7610, R34 ;  /* 0x00007610ff227816 */ /* 0x000fe40000000022 */
[----:B------:R-:W-:Y:S02]  /*0ec0*/  ISETP.GT.U32.AND P2, PT, R4, R40, PT ;  /* 0x000000280400720c */ /* 0x000fe40003f44070 */
[----:B------:R-:W-:Y:S01]  /*0ed0*/  ISETP.LT.AND P5, PT, R2, 0x240, P5 ;  /* 0x000002400200780c */ /* 0x000fe20002fa1270 */
[----:B------:R-:W-:-:S10]  /*0ee0*/  IMAD.WIDE R2, R3, R42, c[0x0][0x160] ;  /* 0x0000580003027625 */ /* 0x000fd400078e022a */
[----:B------:R-:W-:Y:S01]  /*0ef0*/  @!P2 IMAD.IADD R40, R40, 0x1, -R4 ;  /* 0x000000012828a824 */ /* 0x000fe200078e0a04 */
[----:B------:R-:W-:Y:S01]  /*0f00*/  @!P2 IADD3 R45, R45, 0x1, RZ ;  /* 0x000000012d2da810 */ /* 0x000fe20007ffe0ff */
[----:B------:R0:W2:Y:S03]  /*0f10*/  @P5 LDG.E.EL.U16 R34, [R2.64] ;  /* 0x0000000e02225981 */ /* 0x0000a6000c2e1500 */
[----:B------:R-:W-:Y:S02]  /*0f20*/  ISETP.GE.U32.AND P0, PT, R40, R4, PT ;  /* 0x000000042800720c */ /* 0x000fe40003f06070 */
[----:B------:R-:W-:Y:S02]  /*0f30*/  ISETP.GE.AND P2, PT, R37, UR16, PT ;  /* 0x0000001025007c0c */ /* 0x000fe4000bf46270 */
[----:B------:R-:W-:-:S09]  /*0f40*/  MOV R4, UR12 ;  /* 0x0000000c00047c02 */ /* 0x000fd20008000f00 */
[----:B------:R-:W-:-:S04]  /*0f50*/  @P0 IADD3 R45, R45, 0x1, RZ ;  /* 0x000000012d2d0810 */ /* 0x000fc80007ffe0ff */
[----:B------:R-:W-:Y:S02]  /*0f60*/  @!P3 IADD3 R45, -R45, RZ, RZ ;  /* 0x000000ff2d2db210 */ /* 0x000fe40007ffe1ff */
[----:B------:R-:W-:Y:S02]  /*0f70*/  ISETP.LT.AND P3, PT, R39, c[0x0][0x18c], !P2 ;  /* 0x0000630027007a0c */ /* 0x000fe40005761270 */
[----:B------:R-:W-:Y:S02]  /*0f80*/  PRMT R40, RZ, 0x7610, R40 ;  /* 0x00007610ff287816 */ /* 0x000fe40000000028 */
[----:B------:R-:W-:Y:S01]  /*0f90*/  ISETP.LT.AND P3, PT, R4, 0x240, P3 ;  /* 0x000002400400780c */ /* 0x000fe20001f61270 */
[----:B------:R-:W-:Y:S01]  /*0fa0*/  IMAD.WIDE R4, R5, R42, c[0x0][0x160] ;  /* 0x0000580005047625 */ /* 0x000fe200078e022a */
[----:B------:R-:W-:Y:S02]  /*0fb0*/  SEL R43, R43, R45, !P1 ;  /* 0x0000002d2b2b7207 */ /* 0x000fe40004800000 */
[----:B------:R-:W-:-:S02]  /*0fc0*/  MOV R45, UR9 ;  /* 0x00000009002d7c02 */ /* 0x000fc40008000f00 */
[----:B------:R-:W-:-:S03]  /*0fd0*/  ISETP.GE.AND P6, PT, R33, UR16, PT ;  /* 0x0000001021007c0c */ /* 0x000fc6000bfc6270 */
[----:B------:R-:W-:-:S04]  /*0fe0*/  IMAD R44, R44, R45, UR10 ;  /* 0x0000000a2c2c7e24 */ /* 0x000fc8000f8e022d */
[----:B------:R1:W3:Y:S01]  /*0ff0*/  @P3 LDG.E.EL.U16 R40, [R4.64] ;  /* 0x0000000e04283981 */ /* 0x0002e2000c2e1500 */
[----:B------:R-:W-:Y:S01]  /*1000*/  IMAD R44, R43, UR18, R44 ;  /* 0x000000122b2c7c24 */ /* 0x000fe2000f8e022c */
[----:B------:R-:W-:Y:S01]  /*1010*/  ISETP.LT.AND P0, PT, R38, c[0x0][0x18c], !P6 ;  /* 0x0000630026007a0c */ /* 0x000fe20007701270 */
[----:B------:R-:W-:Y:S01]  /*1020*/  IMAD.MOV R43, RZ, RZ, -R43 ;  /* 0x000000ffff2b7224 */ /* 0x000fe200078e0a2b */
[----:B0-----:R-:W-:-:S03]  /*1030*/  MOV R2, UR12 ;  /* 0x0000000c00027c02 */ /* 0x001fc60008000f00 */
[----:B------:R-:W-:Y:S01]  /*1040*/  IMAD R35, R43, UR9, R35 ;  /* 0x000000092b237c24 */ /* 0x000fe2000f8e0223 */
[----:B------:R-:W-:-:S03]  /*1050*/  ISETP.LT.AND P0, PT, R2, 0x240, P0 ;  /* 0x000002400200780c */ /* 0x000fc60000701270 */
[--C-:B------:R-:W-:Y:S01]  /*1060*/  IMAD.IADD R3, R44, 0x1, R35.reuse ;  /* 0x000000012c037824 */ /* 0x100fe200078e0223 */
[----:B------:R-:W-:-:S03]  /*1070*/  PRMT R35, RZ, 0x7610, R35 ;  /* 0x00007610ff237816 */ /* 0x000fc60000000023 */
[----:B------:R-:W-:-:S06]  /*1080*/  IMAD.WIDE R2, R3, R42, c[0x0][0x160] ;  /* 0x0000580003027625 */ /* 0x000fcc00078e022a */
[----:B------:R0:W4:Y:S01]  /*1090*/  @P0 LDG.E.EL.U16 R35, [R2.64] ;  /* 0x0000000e02230981 */ /* 0x000122000c2e1500 */
[----:B------:R-:W-:-:S04]  /*10a0*/  ISETP.LT.AND P1, PT, R37, UR16, PT ;  /* 0x0000001025007c0c */ /* 0x000fc8000bf21270 */
[----:B-1----:R-:W-:-:S05]  /*10b0*/  SEL R5, RZ, 0x3f800000, !P1 ;  /* 0x3f800000ff057807 */ /* 0x002fca0004800000 */
[----:B------:R-:W-:-:S04]  /*10c0*/  FADD R37, R5, R6 ;  /* 0x0000000605257221 */ /* 0x000fc80000000000 */
[----:B0-----:R-:W-:Y:S01]  /*10d0*/  FMUL R2, R37, 0.25 ;  /* 0x3e80000025027820 */ /* 0x001fe20000400000 */
[----:B------:R-:W-:Y:S02]  /*10e0*/  ISETP.GE.AND P6, PT, R31, UR16, PT ;  /* 0x000000101f007c0c */ /* 0x000fe4000bfc6270 */
[----:B------:R-:W-:Y:S02]  /*10f0*/  MOV R4, UR12 ;  /* 0x0000000c00047c02 */ /* 0x000fe40008000f00 */
[----:B------:R-:W-:-:S04]  /*1100*/  ISETP.LT.AND P1, PT, R25, c[0x0][0x18c], !P6 ;  /* 0x0000630019007a0c */ /* 0x000fc80007721270 */
[----:B------:R-:W-:Y:S02]  /*1110*/  ISETP.LT.AND P1, PT, R4, 0x240, P1 ;  /* 0x000002400400780c */ /* 0x000fe40000f21270 */
[----:B------:R-:W-:Y:S02]  /*1120*/  PRMT R4, RZ, 0x7610, R4 ;  /* 0x00007610ff047816 */ /* 0x000fe40000000004 */
[----:B---3--:R-:W-:-:S05]  /*1130*/  SEL R40, R40, RZ, P3 ;  /* 0x000000ff28287207 */ /* 0x008fca0001800000 */
[----:B------:R-:W-:Y:S01]  /*1140*/  HADD2.F32 R43, -RZ, R40.H0_H0 ;  /* 0x20000028ff2b7230 */ /* 0x000fe20000004100 */
[----:B------:R-:W-:-:S04]  /*1150*/  FMUL R40, R5, 0.25 ;  /* 0x3e80000005287820 */ /* 0x000fc80000400000 */
[----:B------:R-:W-:Y:S02]  /*1160*/  FSEL R43, R43, RZ, !P2 ;  /* 0x000000ff2b2b7208 */ /* 0x000fe40005000000 */
[----:B------:R-:W-:-:S04]  /*1170*/  FSETP.GT.AND P2, PT, |R37|, 8.50705917302346158658e+37, PT ;  /* 0x7e8000002500780b */ /* 0x000fc80003f44200 */
[----:B------:R-:W-:Y:S02]  /*1180*/  FSEL R45, R2, R37, P2 ;  /* 0x00000025022d7208 */ /* 0x000fe40001000000 */
[----:B------:R-:W-:Y:S02]  /*1190*/  FSEL R44, R40, R5, P2 ;  /* 0x00000005282c7208 */ /* 0x000fe40001000000 */
[----:B------:R-:W-:-:S13]  /*11a0*/  FSETP.GEU.AND P2, PT, |R37|, 1.175494350822287508e-38, PT ;  /* 0x008000002500780b */ /* 0x000fda0003f4e200 */
[----:B------:R-:W-:-:S06]  /*11b0*/  @!P2 FMUL R45, R45, 16777216 ;  /* 0x4b8000002d2da820 */ /* 0x000fcc0000400000 */
[----:B------:R-:W0:Y:S01]  /*11c0*/  MUFU.RCP R45, R45 ;  /* 0x0000002d002d7308 */ /* 0x000e220000001000 */
[----:B------:R-:W-:Y:S01]  /*11d0*/  @!P2 FMUL R44, R44, 16777216 ;  /* 0x4b8000002c2ca820 */ /* 0x000fe20000400000 */
[----:B------:R-:W-:-:S04]  /*11e0*/  ISETP.LT.AND P2, PT, R36, UR16, PT ;  /* 0x0000001024007c0c */ /* 0x000fc8000bf41270 */
[----:B------:R-:W-:Y:S02]  /*11f0*/  SEL R36, RZ, 0x3f800000, !P2 ;  /* 0x3f800000ff247807 */ /* 0x000fe40005000000 */
[----:B------:R-:W-:Y:S01]  /*1200*/  FSETP.NEU.AND P2, PT, R37, RZ, PT ;  /* 0x000000ff2500720b */ /* 0x000fe20003f4d000 */
[----:B0-----:R-:W-:-:S05]  /*1210*/  FMUL R44, R45, R44 ;  /* 0x0000002c2d2c7220 */ /* 0x001fca0000400000 */
[----:B------:R-:W-:Y:S02]  /*1220*/  FSEL R44, R44, RZ, P2 ;  /* 0x000000ff2c2c7208 */ /* 0x000fe40001000000 */
[----:B------:R-:W-:Y:S01]  /*1230*/  ISETP.GE.AND P2, PT, R39, c[0x0][0x18c], PT ;  /* 0x0000630027007a0c */ /* 0x000fe20003f46270 */
[----:B------:R-:W-:Y:S02]  /*1240*/  IMAD.U32 R39, RZ, RZ, UR12 ;  /* 0x0000000cff277e24 */ /* 0x000fe4000f8e00ff */
[----:B------:R-:W-:-:S03]  /*1250*/  IMAD.WIDE R2, R41, R42, c[0x0][0x160] ;  /* 0x0000580029027625 */ /* 0x000fc600078e022a */
[----:B------:R-:W-:Y:S01]  /*1260*/  ISETP.LT.AND P2, PT, R39, 0x240, !P2 ;  /* 0x000002402700780c */ /* 0x000fe20005741270 */
[----:B------:R-:W-:Y:S01]  /*1270*/  FADD R39, R43, -R10 ;  /* 0x8000000a2b277221 */ /* 0x000fe20000000000 */
[----:B------:R0:W3:Y:S03]  /*1280*/  @P1 LDG.E.EL.U16 R4, [R2.64] ;  /* 0x0000000e02041981 */ /* 0x0000e6000c2e1500 */
[----:B------:R-:W-:-:S04]  /*1290*/  FMUL R41, R39, R39 ;  /* 0x0000002727297220 */ /* 0x000fc80000400000 */
[----:B------:R-:W-:Y:S01]  /*12a0*/  FMUL R41, R41, R20 ;  /* 0x0000001429297220 */ /* 0x000fe20000400000 */
[----:B0-----:R-:W-:Y:S01]  /*12b0*/  FADD R3, RZ, R14 ;  /* 0x0000000eff037221 */ /* 0x001fe20000000000 */
[C---:B------:R-:W-:Y:S01]  /*12c0*/  FADD R2, R36.reuse, R9 ;  /* 0x0000000924027221 */ /* 0x040fe20000000000 */
[----:B------:R-:W-:Y:S02]  /*12d0*/  FMUL R43, R36, 0.25 ;  /* 0x3e800000242b7820 */ /* 0x000fe40000400000 */
[----:B------:R-:W-:Y:S01]  /*12e0*/  @P2 FFMA R14, R44, R41, R3 ;  /* 0x000000292c0e2223 */ /* 0x000fe20000000003 */
[C---:B------:R-:W-:Y:S01]  /*12f0*/  FMUL R3, R2.reuse, 0.25 ;  /* 0x3e80000002037820 */ /* 0x040fe20000400000 */
[----:B------:R-:W-:-:S04]  /*1300*/  FSETP.GT.AND P3, PT, |R2|, 8.50705917302346158658e+37, PT ;  /* 0x7e8000000200780b */ /* 0x000fc80003f64200 */
[----:B------:R-:W-:Y:S02]  /*1310*/  FSEL R45, R3, R2, P3 ;  /* 0x00000002032d7208 */ /* 0x000fe40001800000 */
[----:B------:R-:W-:Y:S02]  /*1320*/  FSEL R42, R43, R36, P3 ;  /* 0x000000242b2a7208 */ /* 0x000fe40001800000 */
[----:B------:R-:W-:-:S13]  /*1330*/  FSETP.GEU.AND P3, PT, |R2|, 1.175494350822287508e-38, PT ;  /* 0x008000000200780b */ /* 0x000fda0003f6e200 */
[----:B------:R-:W-:-:S04]  /*1340*/  @!P3 FMUL R45, R45, 16777216 ;  /* 0x4b8000002d2db820 */ /* 0x000fc80000400000 */
[----:B------:R-:W0:Y:S01]  /*1350*/  MUFU.RCP R41, R45 ;  /* 0x0000002d00297308 */ /* 0x000e220000001000 */
[----:B------:R-:W-:Y:S01]  /*1360*/  @!P3 FMUL R42, R42, 16777216 ;  /* 0x4b8000002a2ab820 */ /* 0x000fe20000400000 */
[----:B------:R-:W-:Y:S01]  /*1370*/  FADD R3, R36, R8 ;  /* 0x0000000824037221 */ /* 0x000fe20000000000 */
[----:B------:R-:W-:Y:S01]  /*1380*/  ISETP.GE.AND P3, PT, R15, c[0x0][0x18c], PT ;  /* 0x000063000f007a0c */ /* 0x000fe20003f66270 */
[----:B------:R-:W-:-:S03]  /*1390*/  FADD R15, R5, R24 ;  /* 0x00000018050f7221 */ /* 0x000fc60000000000 */
[----:B------:R-:W-:-:S04]  /*13a0*/  FSETP.GT.AND P6, PT, |R3|, 8.50705917302346158658e+37, PT ;  /* 0x7e8000000300780b */ /* 0x000fc80003fc4200 */
[----:B------:R-:W-:Y:S01]  /*13b0*/  FSEL R44, R43, R36, P6 ;  /* 0x000000242b2c7208 */ /* 0x000fe20003000000 */
[----:B0-----:R-:W-:Y:S01]  /*13c0*/  FMUL R41, R41, R42 ;  /* 0x0000002a29297220 */ /* 0x001fe20000400000 */
[----:B------:R-:W-:Y:S01]  /*13d0*/  FMUL R42, R3, 0.25 ;  /* 0x3e800000032a7820 */ /* 0x000fe20000400000 */
[----:B------:R-:W-:-:S04]  /*13e0*/  FMUL R43, R15, 0.25 ;  /* 0x3e8000000f2b7820 */ /* 0x000fc80000400000 */
[----:B------:R-:W-:Y:S02]  /*13f0*/  FSEL R42, R42, R3, P6 ;  /* 0x000000032a2a7208 */ /* 0x000fe40003000000 */
[----:B------:R-:W-:-:S04]  /*1400*/  FSETP.GT.AND P6, PT, |R15|, 8.50705917302346158658e+37, PT ;  /* 0x7e8000000f00780b */ /* 0x000fc80003fc4200 */
[----:B------:R-:W-:Y:S02]  /*1410*/  FSEL R40, R40, R5, P6 ;  /* 0x0000000528287208 */ /* 0x000fe40003000000 */
[----:B------:R-:W-:Y:S02]  /*1420*/  FSEL R43, R43, R15, P6 ;  /* 0x0000000f2b2b7208 */ /* 0x000fe40003000000 */
[----:B------:R-:W-:-:S13]  /*1430*/  FSETP.GEU.AND P6, PT, |R3|, 1.175494350822287508e-38, PT ;  /* 0x008000000300780b */ /* 0x000fda0003fce200 */
[----:B------:R-:W-:Y:S01]  /*1440*/  @!P6 FMUL R42, R42, 16777216 ;  /* 0x4b8000002a2ae820 */ /* 0x000fe20000400000 */
[----:B------:R-:W-:Y:S01]  /*1450*/  @!P6 FMUL R44, R44, 16777216 ;  /* 0x4b8000002c2ce820 */ /* 0x000fe20000400000 */
[----:B------:R-:W-:Y:S02]  /*1460*/  FSETP.GEU.AND P6, PT, |R15|, 1.175494350822287508e-38, PT ;  /* 0x008000000f00780b */ /* 0x000fe40003fce200 */
[----:B------:R-:W0:Y:S11]  /*1470*/  MUFU.RCP R45, R42 ;  /* 0x0000002a002d7308 */ /* 0x000e360000001000 */
[----:B------:R-:W-:-:S06]  /*1480*/  @!P6 FMUL R43, R43, 16777216 ;  /* 0x4b8000002b2be820 */ /* 0x000fcc0000400000 */
[----:B------:R-:W1:Y:S01]  /*1490*/  MUFU.RCP R43, R43 ;  /* 0x0000002b002b7308 */ /* 0x000e620000001000 */
[----:B0-----:R-:W-:Y:S01]  /*14a0*/  FMUL R44, R45, R44 ;  /* 0x0000002c2d2c7220 */ /* 0x001fe20000400000 */
[----:B--2---:R-:W-:Y:S01]  /*14b0*/  SEL R45, R34, RZ, P5 ;  /* 0x000000ff222d7207 */ /* 0x004fe20002800000 */
[----:B------:R-:W-:-:S04]  /*14c0*/  @!P6 FMUL R40, R40, 16777216 ;  /* 0x4b8000002828e820 */ /* 0x000fc80000400000 */
[----:B------:R-:W-:Y:S01]  /*14d0*/  HADD2.F32 R45, -RZ, R45.H0_H0 ;  /* 0x2000002dff2d7230 */ /* 0x000fe20000004100 */
[----:B------:R-:W-:-:S04]  /*14e0*/  FSETP.NEU.AND P5, PT, R2, RZ, PT ;  /* 0x000000ff0200720b */ /* 0x000fc80003fad000 */
[----:B------:R-:W-:Y:S02]  /*14f0*/  FSEL R45, R45, RZ, !P4 ;  /* 0x000000ff2d2d7208 */ /* 0x000fe40006000000 */
[----:B------:R-:W-:Y:S01]  /*1500*/  ISETP.LT.AND P4, PT, R33, UR16, PT ;  /* 0x0000001021007c0c */ /* 0x000fe2000bf81270 */
[----:B-1----:R-:W-:Y:S01]  /*1510*/  FMUL R42, R43, R40 ;  /* 0x000000282b2a7220 */ /* 0x002fe20000400000 */
[----:B------:R-:W-:Y:S02]  /*1520*/  MOV R40, UR12 ;  /* 0x0000000c00287c02 */ /* 0x000fe40008000f00 */
[----:B------:R-:W-:Y:S02]  /*1530*/  FSEL R34, R41, RZ, P5 ;  /* 0x000000ff29227208 */ /* 0x000fe40002800000 */
[----:B------:R-:W-:Y:S02]  /*1540*/  FSETP.NEU.AND P6, PT, R3, RZ, PT ;  /* 0x000000ff0300720b */ /* 0x000fe40003fcd000 */
[----:B------:R-:W-:Y:S01]  /*1550*/  SEL R41, RZ, 0x3f800000, !P4 ;  /* 0x3f800000ff297807 */ /* 0x000fe20006000000 */
[----:B------:R-:W-:Y:S01]  /*1560*/  FADD R45, R45, -R11 ;  /* 0x8000000b2d2d7221 */ /* 0x000fe20000000000 */
[----:B------:R-:W-:-:S02]  /*1570*/  ISETP.LT.AND P4, PT, R40, 0x240, !P3 ;  /* 0x000002402800780c */ /* 0x000fc40005f81270 */
[----:B------:R-:W-:Y:S01]  /*1580*/  FSEL R44, R44, RZ, P6 ;  /* 0x000000ff2c2c7208 */ /* 0x000fe20003000000 */
[----:B------:R-:W-:-:S04]  /*1590*/  FMUL R43, R45, R45 ;  /* 0x0000002d2d2b7220 */ /* 0x000fc80000400000 */
[----:B------:R-:W-:Y:S01]  /*15a0*/  FMUL R40, R45, R44 ;  /* 0x0000002c2d287220 */ /* 0x000fe20000400000 */
[----:B------:R-:W-:Y:S01]  /*15b0*/  FMUL R45, R43, R19 ;  /* 0x000000132b2d7220 */ /* 0x000fe20000400000 */
[----:B------:R-:W-:Y:S01]  /*15c0*/  FADD R44, RZ, R13 ;  /* 0x0000000dff2c7221 */ /* 0x000fe20000000000 */
[----:B------:R-:W-:-:S03]  /*15d0*/  FADD R43, R41, R0 ;  /* 0x00000000292b7221 */ /* 0x000fc60000000000 */
[----:B------:R-:W-:Y:S01]  /*15e0*/  @P4 FFMA R13, R34, R45, R44 ;  /* 0x0000002d220d4223 */ /* 0x000fe2000000002c */
[----:B------:R-:W-:Y:S01]  /*15f0*/  FMUL R44, R43, 0.25 ;  /* 0x3e8000002b2c7820 */ /* 0x000fe20000400000 */
[----:B------:R-:W-:Y:S01]  /*1600*/  FMUL R34, R41, 0.25 ;  /* 0x3e80000029227820 */ /* 0x000fe20000400000 */
[----:B------:R-:W-:-:S04]  /*1610*/  FSETP.GT.AND P3, PT, |R43|, 8.50705917302346158658e+37, PT ;  /* 0x7e8000002b00780b */ /* 0x000fc80003f64200 */
[----:B------:R-:W-:Y:S02]  /*1620*/  FSEL R45, R44, R43, P3 ;  /* 0x0000002b2c2d7208 */ /* 0x000fe40001800000 */
[----:B------:R-:W-:Y:S02]  /*1630*/  FSEL R44, R34, R41, P3 ;  /* 0x00000029222c7208 */ /* 0x000fe40001800000 */
[----:B------:R-:W-:-:S13]  /*1640*/  FSETP.GEU.AND P3, PT, |R43|, 1.175494350822287508e-38, PT ;  /* 0x008000002b00780b */ /* 0x000fda0003f6e200 */
[----:B------:R-:W-:-:S06]  /*1650*/  @!P3 FMUL R45, R45, 16777216 ;  /* 0x4b8000002d2db820 */ /* 0x000fcc0000400000 */
[----:B------:R-:W0:Y:S01]  /*1660*/  MUFU.RCP R45, R45 ;  /* 0x0000002d002d7308 */ /* 0x000e220000001000 */
[----:B------:R-:W-:Y:S01]  /*1670*/  @!P3 FMUL R44, R44, 16777216 ;  /* 0x4b8000002c2cb820 */ /* 0x000fe20000400000 */
[----:B------:R-:W-:-:S03]  /*1680*/  ISETP.GE.AND P5, PT, R38, c[0x0][0x18c], PT ;  /* 0x0000630026007a0c */ /* 0x000fc60003fa6270 */
[----:B0-----:R-:W-:Y:S01]  /*1690*/  FMUL R44, R45, R44 ;  /* 0x0000002c2d2c7220 */ /* 0x001fe20000400000 */
[----:B------:R-:W-:-:S04]  /*16a0*/  FADD R45, R41, R18 ;  /* 0x00000012292d7221 */ /* 0x000fc80000000000 */
[C---:B------:R-:W-:Y:S01]  /*16b0*/  FMUL R38, R45.reuse, 0.25 ;  /* 0x3e8000002d267820 */ /* 0x040fe20000400000 */
[----:B------:R-:W-:-:S04]  /*16c0*/  FSETP.GT.AND P6, PT, |R45|, 8.50705917302346158658e+37, PT ;  /* 0x7e8000002d00780b */ /* 0x000fc80003fc4200 */
[----:B------:R-:W-:Y:S02]  /*16d0*/  FSEL R38, R38, R45, P6 ;  /* 0x0000002d26267208 */ /* 0x000fe40003000000 */
[----:B------:R-:W-:Y:S02]  /*16e0*/  FSEL R34, R34, R41, P6 ;  /* 0x0000002922227208 */ /* 0x000fe40003000000 */
[----:B------:R-:W-:Y:S02]  /*16f0*/  FSETP.GEU.AND P6, PT, |R45|, 1.175494350822287508e-38, PT ;  /* 0x008000002d00780b */ /* 0x000fe40003fce200 */
[----:B----4-:R-:W-:-:S11]  /*1700*/  SEL R35, R35, RZ, P0 ;  /* 0x000000ff23237207 */ /* 0x010fd60000000000 */
[----:B------:R-:W-:Y:S01]  /*1710*/  @!P6 FMUL R38, R38, 16777216 ;  /* 0x4b8000002626e820 */ /* 0x000fe20000400000 */
[----:B------:R-:W-:Y:S01]  /*1720*/  @!P6 FMUL R34, R34, 16777216 ;  /* 0x4b8000002222e820 */ /* 0x000fe20000400000 */
[----:B------:R-:W-:-:S04]  /*1730*/  FSETP.NEU.AND P6, PT, R15, RZ, PT ;  /* 0x000000ff0f00720b */ /* 0x000fc80003fcd000 */
[----:B------:R-:W-:Y:S02]  /*1740*/  FSEL R42, R42, RZ, P6 ;  /* 0x000000ff2a2a7208 */ /* 0x000fe40003000000 */
[----:B------:R-:W-:Y:S01]  /*1750*/  ISETP.GE.AND P6, PT, R33, UR16, PT ;  /* 0x0000001021007c0c */ /* 0x000fe2000bfc6270 */
[----:B------:R-:W-:Y:S02]  /*1760*/  HADD2.F32 R33, -RZ, R35.H0_H0 ;  /* 0x20000023ff217230 */ /* 0x000fe40000004100 */
[----:B------:R-:W0:Y:S03]  /*1770*/  MUFU.RCP R35, R38 ;  /* 0x0000002600237308 */ /* 0x000e260000001000 */
[----:B------:R-:W-:Y:S02]  /*1780*/  FSEL R33, R33, RZ, !P6 ;  /* 0x000000ff21217208 */ /* 0x000fe40007000000 */
[----:B------:R-:W-:-:S03]  /*1790*/  FSETP.NEU.AND P0, PT, R43, RZ, PT ;  /* 0x000000ff2b00720b */ /* 0x000fc60003f0d000 */
[----:B------:R-:W-:Y:S01]  /*17a0*/  FADD R33, R33, -R27 ;  /* 0x8000001b21217221 */ /* 0x000fe20000000000 */
[----:B0-----:R-:W-:Y:S01]  /*17b0*/  FMUL R34, R35, R34 ;  /* 0x0000002223227220 */ /* 0x001fe20000400000 */
[----:B------:R-:W-:-:S05]  /*17c0*/  IMAD.U32 R35, RZ, RZ, UR12 ;  /* 0x0000000cff237e24 */ /* 0x000fca000f8e00ff */
[----:B------:R-:W-:Y:S01]  /*17d0*/  ISETP.LT.AND P5, PT, R35, 0x240, !P5 ;  /* 0x000002402300780c */ /* 0x000fe20006fa1270 */
[----:B------:R-:W-:Y:S01]  /*17e0*/  FMUL R35, R33, R33 ;  /* 0x0000002121237220 */ /* 0x000fe20000400000 */
[----:B------:R-:W-:Y:S01]  /*17f0*/  FSEL R44, R44, RZ, P0 ;  /* 0x000000ff2c2c7208 */ /* 0x000fe20000000000 */
[----:B------:R-:W-:Y:S01]  /*1800*/  FMUL R42, R39, R42 ;  /* 0x0000002a272a7220 */ /* 0x000fe20000400000 */
[----:B------:R-:W-:Y:S01]  /*1810*/  FADD R39, RZ, R12 ;  /* 0x0000000cff277221 */ /* 0x000fe20000000000 */
[----:B------:R-:W-:Y:S01]  /*1820*/  FMUL R35, R35, R22 ;  /* 0x0000001623237220 */ /* 0x000fe20000400000 */
[----:B------:R-:W-:Y:S02]  /*1830*/  ISETP.LT.AND P3, PT, R31, UR16, PT ;  /* 0x000000101f007c0c */ /* 0x000fe4000bf61270 */
[----:B------:R-:W-:-:S05]  /*1840*/  FSEL R40, R40, -RZ, P4 ;  /* 0x800000ff28287208 */ /* 0x000fca0002000000 */
[----:B------:R-:W-:Y:S01]  /*1850*/  @P5 FFMA R12, R44, R35, R39 ;  /* 0x000000232c0c5223 */ /* 0x000fe20000000027 */
[----:B------:R-:W-:Y:S02]  /*1860*/  SEL R35, RZ, 0x3f800000, !P3 ;  /* 0x3f800000ff237807 */ /* 0x000fe40005800000 */
[----:B------:R-:W-:Y:S02]  /*1870*/  FSEL R39, R42, -RZ, P2 ;  /* 0x800000ff2a277208 */ /* 0x000fe40001000000 */
[----:B------:R-:W-:Y:S01]  /*1880*/  FSETP.NEU.AND P0, PT, R45, RZ, PT ;  /* 0x000000ff2d00720b */ /* 0x000fe20003f0d000 */
[----:B------:R-:W-:Y:S01]  /*1890*/  FADD R38, R35, R7 ;  /* 0x0000000723267221 */ /* 0x000fe20000000000 */
[----:B------:R-:W-:Y:S01]  /*18a0*/  FADD R11, R40, R11 ;  /* 0x0000000b280b7221 */ /* 0x000fe20000000000 */
[----:B------:R-:W-:Y:S01]  /*18b0*/  FADD R10, R39, R10 ;  /* 0x0000000a270a7221 */ /* 0x000fe20000000000 */
[----:B------:R-:W-:Y:S01]  /*18c0*/  FSEL R42, R34, RZ, P0 ;  /* 0x000000ff222a7208 */ /* 0x000fe20000000000 */
[C---:B------:R-:W-:Y:S01]  /*18d0*/  FMUL R39, R38.reuse, 0.25 ;  /* 0x3e80000026277820 */ /* 0x040fe20000400000 */
[----:B------:R-:W-:Y:S01]  /*18e0*/  FSETP.GT.AND P0, PT, |R38|, 8.50705917302346158658e+37, PT ;  /* 0x7e8000002600780b */ /* 0x000fe20003f04200 */
[----:B------:R-:W-:-:S03]  /*18f0*/  FMUL R40, R35, 0.25 ;  /* 0x3e80000023287820 */ /* 0x000fc60000400000 */
[----:B------:R-:W-:Y:S02]  /*1900*/  FSEL R44, R39, R38, P0 ;  /* 0x00000026272c7208 */ /* 0x000fe40000000000 */
[----:B------:R-:W-:Y:S02]  /*1910*/  FSEL R39, R40, R35, P0 ;  /* 0x0000002328277208 */ /* 0x000fe40000000000 */
[----:B------:R-:W-:-:S13]  /*1920*/  FSETP.GEU.AND P0, PT, |R38|, 1.175494350822287508e-38, PT ;  /* 0x008000002600780b */ /* 0x000fda0003f0e200 */
[----:B------:R-:W-:-:S04]  /*1930*/  @!P0 FMUL R44, R44, 16777216 ;  /* 0x4b8000002c2c8820 */ /* 0x000fc80000400000 */
[----:B------:R-:W0:Y:S01]  /*1940*/  MUFU.RCP R34, R44 ;  /* 0x0000002c00227308 */ /* 0x000e220000001000 */
[----:B------:R-:W-:Y:S01]  /*1950*/  @!P0 FMUL R39, R39, 16777216 ;  /* 0x4b80000027278820 */ /* 0x000fe20000400000 */
[----:B------:R-:W-:-:S03]  /*1960*/  FMUL R33, R33, R42 ;  /* 0x0000002a21217220 */ /* 0x000fc60000400000 */
[----:B0-----:R-:W-:Y:S01]  /*1970*/  FMUL R34, R34, R39 ;  /* 0x0000002722227220 */ /* 0x001fe20000400000 */
[----:B------:R-:W-:-:S04]  /*1980*/  FADD R39, R35, R32 ;  /* 0x0000002023277221 */ /* 0x000fc80000000000 */
[C---:B------:R-:W-:Y:S01]  /*1990*/  FMUL R42, R39.reuse, 0.25 ;  /* 0x3e800000272a7820 */ /* 0x040fe20000400000 */
[----:B------:R-:W-:-:S04]  /*19a0*/  FSETP.GT.AND P0, PT, |R39|, 8.50705917302346158658e+37, PT ;  /* 0x7e8000002700780b */ /* 0x000fc80003f04200 */
[----:B------:R-:W-:Y:S02]  /*19b0*/  FSEL R42, R42, R39, P0 ;  /* 0x000000272a2a7208 */ /* 0x000fe40000000000 */
[----:B------:R-:W-:Y:S02]  /*19c0*/  FSEL R40, R40, R35, P0 ;  /* 0x0000002328287208 */ /* 0x000fe40000000000 */
[----:B------:R-:W-:Y:S02]  /*19d0*/  FSETP.GEU.AND P0, PT, |R39|, 1.175494350822287508e-38, PT ;  /* 0x008000002700780b */ /* 0x000fe40003f0e200 */
[----:B------:R-:W-:-:S11]  /*19e0*/  FSEL R8, R3, R8, P4 ;  /* 0x0000000803087208 */ /* 0x000fd60002000000 */
[----:B------:R-:W-:Y:S01]  /*19f0*/  @!P0 FMUL R42, R42, 16777216 ;  /* 0x4b8000002a2a8820 */ /* 0x000fe20000400000 */
[----:B------:R-:W-:-:S05]  /*1a00*/  ISETP.GE.AND P6, PT, R25, c[0x0][0x18c], PT ;  /* 0x0000630019007a0c */ /* 0x000fca0003fc6270 */
[----:B------:R-:W0:Y:S01]  /*1a10*/  MUFU.RCP R42, R42 ;  /* 0x0000002a002a7308 */ /* 0x000e220000001000 */
[----:B---3--:R-:W-:Y:S02]  /*1a20*/  SEL R3, R4, RZ, P1 ;  /* 0x000000ff04037207 */ /* 0x008fe40000800000 */
[----:B------:R-:W-:Y:S01]  /*1a30*/  MOV R25, UR12 ;  /* 0x0000000c00197c02 */ /* 0x000fe20008000f00 */
[----:B------:R-:W-:Y:S02]  /*1a40*/  @!P0 FMUL R40, R40, 16777216 ;  /* 0x4b80000028288820 */ /* 0x000fe40000400000 */
[----:B------:R-:W-:Y:S01]  /*1a50*/  HADD2.F32 R3, -RZ, R3.H0_H0 ;  /* 0x20000003ff037230 */ /* 0x000fe20000004100 */
[----:B------:R-:W-:Y:S02]  /*1a60*/  ISETP.LT.AND P0, PT, R25, 0x240, !P6 ;  /* 0x000002401900780c */ /* 0x000fe40007701270 */
[----:B------:R-:W-:Y:S02]  /*1a70*/  ISETP.GE.AND P6, PT, R31, UR16, PT ;  /* 0x000000101f007c0c */ /* 0x000fe4000bfc6270 */
[----:B------:R-:W-:-:S02]  /*1a80*/  FSEL R9, R2, R9, P4 ;  /* 0x0000000902097208 */ /* 0x000fc40002000000 */
[----:B------:R-:W-:Y:S02]  /*1a90*/  FSEL R3, R3, RZ, !P6 ;  /* 0x000000ff03037208 */ /* 0x000fe40007000000 */
[----:B------:R-:W-:Y:S01]  /*1aa0*/  FSETP.NEU.AND P1, PT, R39, RZ, PT ;  /* 0x000000ff2700720b */ /* 0x000fe20003f2d000 */
[----:B0-----:R-:W-:Y:S02]  /*1ab0*/  FMUL R2, R42, R40 ;  /* 0x000000282a027220 */ /* 0x001fe40000400000 */
[----:B------:R-:W-:Y:S01]  /*1ac0*/  FADD R3, R3, -R28 ;  /* 0x8000001c03037221 */ /* 0x000fe20000000000 */
[----:B------:R-:W-:Y:S02]  /*1ad0*/  FSETP.NEU.AND P3, PT, R38, RZ, PT ;  /* 0x000000ff2600720b */ /* 0x000fe40003f6d000 */
[----:B------:R-:W-:Y:S01]  /*1ae0*/  FSEL R2, R2, RZ, P1 ;  /* 0x000000ff02027208 */ /* 0x000fe20000800000 */
[----:B------:R-:W-:Y:S01]  /*1af0*/  UIADD3 UR4, UR4, 0x400, URZ ;  /* 0x0000040004047890 */ /* 0x000fe2000fffe03f */
[----:B------:R-:W-:Y:S01]  /*1b00*/  FMUL R4, R3, R3 ;  /* 0x0000000303047220 */ /* 0x000fe20000400000 */
[----:B------:R-:W-:Y:S01]  /*1b10*/  ULDC UR6, c[0x0][0x18c] ;  /* 0x0000630000067ab9 */ /* 0x000fe20000000800 */
[----:B------:R-:W-:Y:S01]  /*1b20*/  FSEL R24, R15, R24, P2 ;  /* 0x000000180f187208 */ /* 0x000fe20001000000 */
[----:B------:R-:W-:Y:S01]  /*1b30*/  FMUL R2, R3, R2 ;  /* 0x0000000203027220 */ /* 0x000fe20000400000 */
[----:B------:R-:W-:Y:S01]  /*1b40*/  FSEL R34, R34, RZ, P3 ;  /* 0x000000ff22227208 */ /* 0x000fe20001800000 */
[----:B------:R-:W-:Y:S01]  /*1b50*/  FADD R15, RZ, R29 ;  /* 0x0000001dff0f7221 */ /* 0x000fe20000000000 */
[----:B------:R-:W-:Y:S01]  /*1b60*/  FMUL R3, R4, R21 ;  /* 0x0000001504037220 */ /* 0x000fe20000400000 */
[----:B------:R-:W-:Y:S01]  /*1b70*/  UISETP.GE.AND UP1, UPT, UR4, UR6, UPT ;  /* 0x000000060400728c */ /* 0x000fe2000bf26270 */
[----:B------:R-:W-:-:S02]  /*1b80*/  FSEL R7, R38, R7, P0 ;  /* 0x0000000726077208 */ /* 0x000fc40000000000 */
[----:B------:R-:W-:Y:S01]  /*1b90*/  @P0 FFMA R29, R34, R3, R15 ;  /* 0x00000003221d0223 */ /* 0x000fe2000000000f */
[----:B------:R-:W-:Y:S02]  /*1ba0*/  FSEL R32, R39, R32, P0 ;  /* 0x0000002027207208 */ /* 0x000fe40000000000 */
[----:B------:R-:W-:Y:S02]  /*1bb0*/  FSEL R3, R2, -RZ, P0 ;  /* 0x800000ff02037208 */ /* 0x000fe40000000000 */
[----:B------:R-:W-:Y:S02]  /*1bc0*/  FSEL R35, R35, -RZ, P0 ;  /* 0x800000ff23237208 */ /* 0x000fe40000000000 */
[----:B------:R-:W-:Y:S02]  /*1bd0*/  PLOP3.LUT P0, PT, PT, PT, UP1, 0x80, 0x0 ;  /* 0x000000000000781c */ /* 0x000fe40003f0f018 */
[----:B------:R-:W-:Y:S02]  /*1be0*/  FSEL R36, R36, -RZ, P4 ;  /* 0x800000ff24247208 */ /* 0x000fe40002000000 */
[----:B------:R-:W-:-:S02]  /*1bf0*/  FSEL R5, R5, -RZ, P2 ;  /* 0x800000ff05057208 */ /* 0x000fc40001000000 */
[----:B------:R-:W-:Y:S02]  /*1c00*/  FSEL R2, R33, -RZ, P5 ;  /* 0x800000ff21027208 */ /* 0x000fe40002800000 */
[----:B------:R-:W-:Y:S01]  /*1c10*/  FSEL R41, R41, -RZ, P5 ;  /* 0x800000ff29297208 */ /* 0x000fe20002800000 */
[C---:B------:R-:W-:Y:S01]  /*1c20*/  FADD R26, R36.reuse, R26 ;  /* 0x0000001a241a7221 */ /* 0x040fe20000000000 */
[----:B------:R-:W-:Y:S01]  /*1c30*/  FSEL R6, R37, R6, P2 ;  /* 0x0000000625067208 */ /* 0x000fe20001000000 */
[----:B------:R-:W-:Y:S01]  /*1c40*/  FADD R19, R36, R19 ;  /* 0x0000001324137221 */ /* 0x000fe20000000000 */
[----:B------:R-:W-:Y:S01]  /*1c50*/  FSEL R0, R43, R0, P5 ;  /* 0x000000002b007208 */ /* 0x000fe20002800000 */
[----:B------:R-:W-:Y:S01]  /*1c60*/  FADD R30, R5, R30 ;  /* 0x0000001e051e7221 */ /* 0x000fe20000000000 */
[----:B------:R-:W-:Y:S01]  /*1c70*/  FSEL R18, R45, R18, P5 ;  /* 0x000000122d127208 */ /* 0x000fe20002800000 */
[----:B------:R-:W-:Y:S01]  /*1c80*/  FADD R20, R5, R20 ;  /* 0x0000001405147221 */ /* 0x000fe20000000000 */
[----:B------:R-:W-:Y:S01]  /*1c90*/  FADD R28, R3, R28 ;  /* 0x0000001c031c7221 */ /* 0x000fe20000000000 */
[C---:B------:R-:W-:Y:S01]  /*1ca0*/  FADD R16, R35.reuse, R16 ;  /* 0x0000001023107221 */ /* 0x040fe20000000000 */
[----:B------:R-:W-:Y:S01]  /*1cb0*/  FADD R21, R35, R21 ;  /* 0x0000001523157221 */ /* 0x000fe20000000000 */
[----:B------:R-:W-:Y:S01]  /*1cc0*/  FADD R27, R2, R27 ;  /* 0x0000001b021b7221 */ /* 0x000fe20000000000 */
[C---:B------:R-:W-:Y:S01]  /*1cd0*/  FADD R17, R41.reuse, R17 ;  /* 0x0000001129117221 */ /* 0x040fe20000000000 */
[----:B------:R-:W-:Y:S01]  /*1ce0*/  FADD R22, R41, R22 ;  /* 0x0000001629167221 */ /* 0x000fe20000000000 */
[----:B------:R-:W-:Y:S01]  /*1cf0*/  @P0 CALL.REL.NOINC `(.L_x_0) ;  /* 0x0000001000000944 */ /* 0x000fe20003c00000 */
[----:B------:R-:W-:Y:S05]  /*1d00*/  BRA `(.L_x_1) ;  /* 0xffffe6c000007947 */ /* 0x000fea000383ffff */
.L_x_0:
[----:B------:R-:W-:Y:S01]  /*1d10*/  STS [R23.X8], R26 ;  /* 0x0000001a17007388 */ /* 0x000fe20000008800 */
[----:B------:R-:W-:Y:S01]  /*1d20*/  FADD R10, -R11, R10 ;  /* 0x0000000a0b0a7221 */ /* 0x000fe20000000100 */
[----:B------:R-:W-:Y:S01]  /*1d30*/  FADD R14, R13, R14 ;  /* 0x0000000e0d0e7221 */ /* 0x000fe20000000000 */
[----:B------:R-:W-:Y:S01]  /*1d40*/  UMOV UR8, 0x4 ;  /* 0x0000000400087882 */ /* 0x000fe20000000000 */
[----:B------:R-:W-:Y:S06]  /*1d50*/  BAR.SYNC 0x0 ;  /* 0x0000000000007b1d */ /* 0x000fec0000000000 */
[----:B------:R-:W-:Y:S01]  /*1d60*/  LDS R6, [R23.X8] ;  /* 0x0000000017067984 */ /* 0x000fe20000008800 */
[----:B------:R-:W-:-:S02]  /*1d70*/  ULDC.64 UR4, c[0x0][0x168] ;  /* 0x00005a0000047ab9 */ /* 0x000fc40000000a00 */
[----:B------:R-:W-:Y:S01]  /*1d80*/  ULDC.64 UR6, c[0x0][0x170] ;  /* 0x00005c0000067ab9 */ /* 0x000fe20000000a00 */
[----:B------:R-:W-:Y:S06]  /*1d90*/  BAR.SYNC 0x0 ;  /* 0x0000000000007b1d */ /* 0x000fec0000000000 */
[----:B------:R-:W-:Y:S01]  /*1da0*/  STS [R23.X8], R30 ;  /* 0x0000001e17007388 */ /* 0x000fe20000008800 */
[----:B------:R-:W-:Y:S02]  /*1db0*/  UIMAD.WIDE UR4, UR12, UR8, UR4 ;  /* 0x000000080c0472a5 */ /* 0x000fe4000f8e0204 */
[----:B------:R-:W-:Y:S01]  /*1dc0*/  UIMAD.WIDE UR6, UR12, UR8, UR6 ;  /* 0x000000080c0672a5 */ /* 0x000fe2000f8e0206 */
[----:B------:R-:W-:Y:S06]  /*1dd0*/  BAR.SYNC 0x0 ;  /* 0x0000000000007b1d */ /* 0x000fec0000000000 */
[----:B------:R-:W0:Y:S04]  /*1de0*/  LDS R7, [R23.X8] ;  /* 0x0000000017077984 */ /* 0x000e280000008800 */
[----:B------:R-:W-:Y:S06]  /*1df0*/  BAR.SYNC 0x0 ;  /* 0x0000000000007b1d */ /* 0x000fec0000000000 */
[----:B------:R-:W-:Y:S04]  /*1e00*/  STS [R23.X8], R16 ;  /* 0x0000001017007388 */ /* 0x000fe80000008800 */
[----:B------:R-:W-:Y:S06]  /*1e10*/  BAR.SYNC 0x0 ;  /* 0x0000000000007b1d */ /* 0x000fec0000000000 */
[----:B------:R-:W1:Y:S04]  /*1e20*/  LDS R8, [R23.X8] ;  /* 0x0000000017087984 */ /* 0x000e680000008800 */
[----:B------:R-:W-:Y:S06]  /*1e30*/  BAR.SYNC 0x0 ;  /* 0x0000000000007b1d */ /* 0x000fec0000000000 */
[----:B------:R-:W-:Y:S04]  /*1e40*/  STS [R23.X8], R17 ;  /* 0x0000001117007388 */ /* 0x000fe80000008800 */
[----:B------:R-:W-:Y:S06]  /*1e50*/  BAR.SYNC 0x0 ;  /* 0x0000000000007b1d */ /* 0x000fec0000000000 */
[----:B------:R-:W2:Y:S01]  /*1e60*/  LDS R9, [R23.X8] ;  /* 0x0000000017097984 */ /* 0x000ea20000008800 */
[----:B0-----:R-:W-:-:S04]  /*1e70*/  FADD R15, R6, R7 ;  /* 0x00000007060f7221 */ /* 0x001fc80000000000 */
[C---:B------:R-:W-:Y:S01]  /*1e80*/  FMUL R0, R15.reuse, 0.25 ;  /* 0x3e8000000f007820 */ /* 0x040fe20000400000 */
[----:B------:R-:W-:Y:S06]  /*1e90*/  BAR.SYNC 0x0 ;  /* 0x0000000000007b1d */ /* 0x000fec0000000000 */
[C---:B------:R-:W-:Y:S02]  /*1ea0*/  FSETP.GEU.AND P2, PT, |R15|.reuse, 1.175494350822287508e-38, PT ;  /* 0x008000000f00780b */ /* 0x040fe40003f4e200 */
[----:B------:R-:W-:-:S04]  /*1eb0*/  FSETP.GT.AND P0, PT, |R15|, 8.50705917302346158658e+37, PT ;  /* 0x7e8000000f00780b */ /* 0x000fc80003f04200 */
[----:B------:R-:W-:Y:S01]  /*1ec0*/  FSEL R16, R0, R15, P0 ;  /* 0x0000000f00107208 */ /* 0x000fe20000000000 */
[----:B-1----:R-:W-:-:S04]  /*1ed0*/  FADD R2, R8, R15 ;  /* 0x0000000f08027221 */ /* 0x002fc80000000000 */
[----:B------:R-:W-:Y:S02]  /*1ee0*/  FMUL R17, R2, 0.25 ;  /* 0x3e80000002117820 */ /* 0x000fe40000400000 */
[----:B------:R-:W-:Y:S01]  /*1ef0*/  @!P2 FMUL R16, R16, 16777216 ;  /* 0x4b8000001010a820 */ /* 0x000fe20000400000 */
[C---:B------:R-:W-:Y:S01]  /*1f00*/  FSETP.GEU.AND P3, PT, |R2|.reuse, 1.175494350822287508e-38, PT ;  /* 0x008000000200780b */ /* 0x040fe20003f6e200 */
[----:B------:R-:W-:Y:S01]  /*1f10*/  @P0 FMUL R7, R7, 0.25 ;  /* 0x3e80000007070820 */ /* 0x000fe20000400000 */
[----:B------:R-:W-:-:S03]  /*1f20*/  FSETP.GT.AND P1, PT, |R2|, 8.50705917302346158658e+37, PT ;  /* 0x7e8000000200780b */ /* 0x000fc60003f24200 */
[----:B------:R-:W0:Y:S01]  /*1f30*/  MUFU.RCP R16, R16 ;  /* 0x0000001000107308 */ /* 0x000e220000001000 */
[----:B------:R-:W-:Y:S01]  /*1f40*/  @!P2 FMUL R7, R7, 16777216 ;  /* 0x4b8000000707a820 */ /* 0x000fe20000400000 */
[----:B------:R-:W-:Y:S02]  /*1f50*/  FSEL R18, R17, R2, P1 ;  /* 0x0000000211127208 */ /* 0x000fe40000800000 */
[----:B------:R-:W-:-:S04]  /*1f60*/  FSETP.NEU.AND P2, PT, R15, RZ, PT ;  /* 0x000000ff0f00720b */ /* 0x000fc80003f4d000 */
[----:B------:R-:W-:Y:S01]  /*1f70*/  @!P3 FMUL R18, R18, 16777216 ;  /* 0x4b8000001212b820 */ /* 0x000fe20000400000 */
[----:B--2---:R-:W-:Y:S01]  /*1f80*/  FADD R0, R9, R2 ;  /* 0x0000000209007221 */ /* 0x004fe20000000000 */
[----:B------:R-:W-:Y:S01]  /*1f90*/  @P1 FMUL R8, R8, 0.25 ;  /* 0x3e80000008081820 */ /* 0x000fe20000400000 */
[----:B------:R-:W-:Y:S01]  /*1fa0*/  FSETP.NEU.AND P1, PT, R2, RZ, PT ;  /* 0x000000ff0200720b */ /* 0x000fe20003f2d000 */
[----:B------:R-:W1:Y:S01]  /*1fb0*/  MUFU.RCP R21, R18 ;  /* 0x0000001200157308 */ /* 0x000e620000001000 */
[C---:B------:R-:W-:Y:S01]  /*1fc0*/  FMUL R19, R0.reuse, 0.25 ;  /* 0x3e80000000137820 */ /* 0x040fe20000400000 */
[----:B------:R-:W-:Y:S01]  /*1fd0*/  FSETP.GEU.AND P4, PT, |R0|, 1.175494350822287508e-38, PT ;  /* 0x008000000000780b */ /* 0x000fe20003f8e200 */
[----:B------:R-:W-:Y:S01]  /*1fe0*/  @!P3 FMUL R8, R8, 16777216 ;  /* 0x4b8000000808b820 */ /* 0x000fe20000400000 */
[----:B0-----:R-:W-:Y:S01]  /*1ff0*/  FMUL R17, R16, R7 ;  /* 0x0000000710117220 */ /* 0x001fe20000400000 */
[----:B------:R-:W-:Y:S01]  /*2000*/  FSETP.GT.AND P0, PT, |R0|, 8.50705917302346158658e+37, PT ;  /* 0x7e8000000000780b */ /* 0x000fe20003f04200 */
[----:B------:R-:W0:Y:S03]  /*2010*/  SHFL.BFLY PT, R7, R0, 0x10, 0x1f ;  /* 0x0e001f0000077f89 */ /* 0x000e2600000e0000 */
[----:B------:R-:W-:Y:S01]  /*2020*/  FSEL R16, R19, R0, P0 ;  /* 0x0000000013107208 */ /* 0x000fe20000000000 */
[----:B------:R-:W-:Y:S01]  /*2030*/  FMUL R19, R10, R10 ;  /* 0x0000000a0a137220 */ /* 0x000fe20000400000 */
[----:B------:R-:W-:-:S03]  /*2040*/  FSEL R17, R17, RZ, P2 ;  /* 0x000000ff11117208 */ /* 0x000fc60001000000 */
[----:B------:R-:W-:Y:S01]  /*2050*/  FMUL R19, R6, R19 ;  /* 0x0000001306137220 */ /* 0x000fe20000400000 */
[----:B------:R-:W-:Y:S01]  /*2060*/  @!P4 FMUL R16, R16, 16777216 ;  /* 0x4b8000001010c820 */ /* 0x000fe20000400000 */
[----:B-1----:R-:W-:Y:S01]  /*2070*/  FMUL R21, R21, R8 ;  /* 0x0000000815157220 */ /* 0x002fe20000400000 */
[----:B------:R-:W-:Y:S01]  /*2080*/  FFMA R11, R10, R17, R11 ;  /* 0x000000110a0b7223 */ /* 0x000fe2000000000b */
[----:B------:R-:W-:Y:S01]  /*2090*/  @P0 FMUL R9, R9, 0.25 ;  /* 0x3e80000009090820 */ /* 0x000fe20000400000 */
[----:B------:R-:W-:Y:S02]  /*20a0*/  FFMA R14, R17, R19, R14 ;  /* 0x00000013110e7223 */ /* 0x000fe4000000000e */
[----:B------:R-:W1:Y:S01]  /*20b0*/  MUFU.RCP R16, R16 ;  /* 0x0000001000107308 */ /* 0x000e620000001000 */
[----:B------:R-:W-:Y:S01]  /*20c0*/  @!P4 FMUL R9, R9, 16777216 ;  /* 0x4b8000000909c820 */ /* 0x000fe20000400000 */
[----:B------:R-:W-:Y:S01]  /*20d0*/  FADD R28, -R11, R28 ;  /* 0x0000001c0b1c7221 */ /* 0x000fe20000000100 */
[----:B------:R-:W-:Y:S01]  /*20e0*/  FSEL R21, R21, RZ, P1 ;  /* 0x000000ff15157208 */ /* 0x000fe20000800000 */
[----:B------:R-:W-:Y:S01]  /*20f0*/  FADD R14, R14, R29 ;  /* 0x0000001d0e0e7221 */ /* 0x000fe20000000000 */
[----:B------:R-:W-:Y:S01]  /*2100*/  FSETP.NEU.AND P1, PT, R0, RZ, PT ;  /* 0x000000ff0000720b */ /* 0x000fe20003f2d000 */
[----:B------:R-:W-:-:S02]  /*2110*/  FMUL R8, R28, R28 ;  /* 0x0000001c1c087220 */ /* 0x000fc40000400000 */
[----:B------:R-:W-:Y:S01]  /*2120*/  FFMA R28, R28, R21, R11 ;  /* 0x000000151c1c7223 */ /* 0x000fe2000000000b */
[----:B0-----:R-:W-:Y:S01]  /*2130*/  FADD R6, R0, R7 ;  /* 0x0000000700067221 */ /* 0x001fe20000000000 */
[----:B------:R-:W-:Y:S02]  /*2140*/  FMUL R8, R15, R8 ;  /* 0x000000080f087220 */ /* 0x000fe40000400000 */
[----:B------:R-:W-:Y:S02]  /*2150*/  FADD R27, -R28, R27 ;  /* 0x0000001b1c1b7221 */ /* 0x000fe40000000100 */
[----:B------:R-:W-:Y:S01]  /*2160*/  FSETP.GEU.AND P2, PT, |R6|, 1.175494350822287508e-38, PT ;  /* 0x008000000600780b */ /* 0x000fe20003f4e200 */
[----:B------:R-:W0:Y:S01]  /*2170*/  SHFL.BFLY PT, R13, R6, 0x8, 0x1f ;  /* 0x0d001f00060d7f89 */ /* 0x000e2200000e0000 */
[----:B-1----:R-:W-:Y:S01]  /*2180*/  FMUL R16, R16, R9 ;  /* 0x0000000910107220 */ /* 0x002fe20000400000 */
[C---:B------:R-:W-:Y:S01]  /*2190*/  FMUL R9, R6.reuse, 0.25 ;  /* 0x3e80000006097820 */ /* 0x040fe20000400000 */
[----:B------:R-:W-:Y:S01]  /*21a0*/  FSETP.GT.AND P0, PT, |R6|, 8.50705917302346158658e+37, PT ;  /* 0x7e8000000600780b */ /* 0x000fe20003f04200 */
[----:B------:R-:W-:-:S02]  /*21b0*/  FFMA R21, R21, R8, R14 ;  /* 0x0000000815157223 */ /* 0x000fc4000000000e */
[----:B------:R-:W-:Y:S02]  /*21c0*/  FSEL R16, R16, RZ, P1 ;  /* 0x000000ff10107208 */ /* 0x000fe40000800000 */
[----:B------:R-:W-:Y:S01]  /*21d0*/  FSEL R10, R9, R6, P0 ;  /* 0x00000006090a7208 */ /* 0x000fe20000000000 */
[----:B------:R-:W-:Y:S01]  /*21e0*/  FADD R21, R21, R12 ;  /* 0x0000000c15157221 */ /* 0x000fe20000000000 */
[----:B------:R-:W-:Y:S01]  /*21f0*/  FSETP.NEU.AND P1, PT, R6, RZ, PT ;  /* 0x000000ff0600720b */ /* 0x000fe20003f2d000 */
[C---:B------:R-:W-:Y:S01]  /*2200*/  FFMA R28, R27.reuse, R16, R28 ;  /* 0x000000101b1c7223 */ /* 0x040fe2000000001c */
[----:B------:R-:W-:Y:S01]  /*2210*/  FMUL R27, R27, R27 ;  /* 0x0000001b1b1b7220 */ /* 0x000fe20000400000 */
[----:B------:R-:W-:-:S03]  /*2220*/  @!P2 FMUL R10, R10, 16777216 ;  /* 0x4b8000000a0aa820 */ /* 0x000fc60000400000 */
[----:B------:R-:W1:Y:S01]  /*2230*/  SHFL.BFLY PT, R9, R28, 0x10, 0x1f ;  /* 0x0e001f001c097f89 */ /* 0x000e6200000e0000 */
[----:B------:R-:W-:Y:S01]  /*2240*/  FMUL R27, R2, R27 ;  /* 0x0000001b021b7220 */ /* 0x000fe20000400000 */
[----:B------:R-:W-:Y:S01]  /*2250*/  @P0 FMUL R7, R7, 0.25 ;  /* 0x3e80000007070820 */ /* 0x000fe20000400000 */
[----:B------:R-:W2:Y:S02]  /*2260*/  MUFU.RCP R10, R10 ;  /* 0x0000000a000a7308 */ /* 0x000ea40000001000 */
[----:B------:R-:W-:Y:S01]  /*2270*/  FFMA R21, R16, R27, R21 ;  /* 0x0000001b10157223 */ /* 0x000fe20000000015 */
[----:B------:R-:W-:Y:S01]  /*2280*/  @!P2 FMUL R7, R7, 16777216 ;  /* 0x4b8000000707a820 */ /* 0x000fe20000400000 */
[----:B0-----:R-:W-:-:S03]  /*2290*/  FADD R2, R6, R13 ;  /* 0x0000000d06027221 */ /* 0x001fc60000000000 */
[----:B------:R-:W0:Y:S01]  /*22a0*/  SHFL.BFLY PT, R8, R21, 0x10, 0x1f ;  /* 0x0e001f0015087f89 */ /* 0x000e2200000e0000 */
[C---:B------:R-:W-:Y:S01]  /*22b0*/  FMUL R11, R2.reuse, 0.25 ;  /* 0x3e800000020b7820 */ /* 0x040fe20000400000 */
[C---:B------:R-:W-:Y:S02]  /*22c0*/  FSETP.GEU.AND P2, PT, |R2|.reuse, 1.175494350822287508e-38, PT ;  /* 0x008000000200780b */ /* 0x040fe40003f4e200 */
[----:B------:R-:W3:Y:S01]  /*22d0*/  SHFL.BFLY PT, R15, R2, 0x4, 0x1f ;  /* 0x0c801f00020f7f89 */ /* 0x000ee200000e0000 */
[----:B------:R-:W-:Y:S01]  /*22e0*/  FSETP.GT.AND P0, PT, |R2|, 8.50705917302346158658e+37, PT ;  /* 0x7e8000000200780b */ /* 0x000fe20003f04200 */
[----:B--2---:R-:W-:-:S03]  /*22f0*/  FMUL R7, R10, R7 ;  /* 0x000000070a077220 */ /* 0x004fc60000400000 */
[----:B------:R-:W-:Y:S02]  /*2300*/  FSEL R10, R11, R2, P0 ;  /* 0x000000020b0a7208 */ /* 0x000fe40000000000 */
[----:B------:R-:W-:Y:S01]  /*2310*/  FSEL R7, R7, RZ, P1 ;  /* 0x000000ff07077208 */ /* 0x000fe20000800000 */
[----:B-1----:R-:W-:-:S03]  /*2320*/  FADD R9, -R28, R9 ;  /* 0x000000091c097221 */ /* 0x002fc60000000100 */
[----:B------:R-:W-:Y:S01]  /*2330*/  @!P2 FMUL R10, R10, 16777216 ;  /* 0x4b8000000a0aa820 */ /* 0x000fe20000400000 */
[----:B------:R-:W-:Y:S02]  /*2340*/  FSETP.NEU.AND P1, PT, R2, RZ, PT ;  /* 0x000000ff0200720b */ /* 0x000fe40003f2d000 */
[----:B------:R-:W-:Y:S01]  /*2350*/  @P0 FMUL R13, R13, 0.25 ;  /* 0x3e8000000d0d0820 */ /* 0x000fe20000400000 */
[C---:B------:R-:W-:Y:S01]  /*2360*/  FFMA R28, R9.reuse, R7, R28 ;  /* 0x00000007091c7223 */ /* 0x040fe2000000001c */
[----:B------:R-:W-:Y:S01]  /*2370*/  FMUL R9, R9, R9 ;  /* 0x0000000909097220 */ /* 0x000fe20000400000 */
[----:B------:R-:W1:Y:S01]  /*2380*/  MUFU.RCP R10, R10 ;  /* 0x0000000a000a7308 */ /* 0x000e620000001000 */
[----:B------:R-:W-:Y:S02]  /*2390*/  @!P2 FMUL R13, R13, 16777216 ;  /* 0x4b8000000d0da820 */ /* 0x000fe40000400000 */
[----:B------:R-:W2:Y:S01]  /*23a0*/  SHFL.BFLY PT, R11, R28, 0x8, 0x1f ;  /* 0x0d001f001c0b7f89 */ /* 0x000ea200000e0000 */
[----:B0-----:R-:W-:Y:S01]  /*23b0*/  FADD R8, R21, R8 ;  /* 0x0000000815087221 */ /* 0x001fe20000000000 */
[----:B------:R-:W-:Y:S01]  /*23c0*/  FMUL R9, R0, R9 ;  /* 0x0000000900097220 */ /* 0x000fe20000400000 */
[----:B---3--:R-:W-:-:S03]  /*23d0*/  FADD R0, R2, R15 ;  /* 0x0000000f02007221 */ /* 0x008fc60000000000 */
[----:B------:R-:W-:Y:S01]  /*23e0*/  FFMA R8, R7, R9, R8 ;  /* 0x0000000907087223 */ /* 0x000fe20000000008 */
[C---:B------:R-:W-:Y:S01]  /*23f0*/  FMUL R9, R0.reuse, 0.25 ;  /* 0x3e80000000097820 */ /* 0x040fe20000400000 */
[C---:B------:R-:W-:Y:S01]  /*2400*/  FSETP.GEU.AND P2, PT, |R0|.reuse, 1.175494350822287508e-38, PT ;  /* 0x008000000000780b */ /* 0x040fe20003f4e200 */
[----:B------:R-:W0:Y:S01]  /*2410*/  SHFL.BFLY PT, R17, R0, 0x2, 0x1f ;  /* 0x0c401f0000117f89 */ /* 0x000e2200000e0000 */
[----:B------:R-:W-:-:S03]  /*2420*/  FSETP.GT.AND P0, PT, |R0|, 8.50705917302346158658e+37, PT ;  /* 0x7e8000000000780b */ /* 0x000fc60003f04200 */
[----:B------:R-:W3:Y:S01]  /*2430*/  SHFL.BFLY PT, R7, R8, 0x8, 0x1f ;  /* 0x0d001f0008077f89 */ /* 0x000ee200000e0000 */
[----:B-1----:R-:W-:Y:S01]  /*2440*/  FMUL R13, R10, R13 ;  /* 0x0000000d0a0d7220 */ /* 0x002fe20000400000 */
[----:B------:R-:W-:-:S04]  /*2450*/  FSEL R10, R9, R0, P0 ;  /* 0x00000000090a7208 */ /* 0x000fc80000000000 */
[----:B------:R-:W-:Y:S02]  /*2460*/  FSEL R13, R13, RZ, P1 ;  /* 0x000000ff0d0d7208 */ /* 0x000fe40000800000 */
[----:B------:R-:W-:Y:S01]  /*2470*/  @!P2 FMUL R10, R10, 16777216 ;  /* 0x4b8000000a0aa820 */ /* 0x000fe20000400000 */
[----:B------:R-:W-:Y:S01]  /*2480*/  FSETP.NEU.AND P1, PT, R0, RZ, PT ;  /* 0x000000ff0000720b */ /* 0x000fe20003f2d000 */
[----:B--2---:R-:W-:Y:S01]  /*2490*/  FADD R11, -R28, R11 ;  /* 0x0000000b1c0b7221 */ /* 0x004fe20000000100 */
[----:B------:R-:W-:-:S03]  /*24a0*/  @P0 FMUL R15, R15, 0.25 ;  /* 0x3e8000000f0f0820 */ /* 0x000fc60000400000 */
[C---:B------:R-:W-:Y:S01]  /*24b0*/  FFMA R28, R11.reuse, R13, R28 ;  /* 0x0000000d0b1c7223 */ /* 0x040fe2000000001c */
[----:B------:R-:W-:Y:S01]  /*24c0*/  FMUL R11, R11, R11 ;  /* 0x0000000b0b0b7220 */ /* 0x000fe20000400000 */
[----:B------:R-:W1:Y:S01]  /*24d0*/  MUFU.RCP R10, R10 ;  /* 0x0000000a000a7308 */ /* 0x000e620000001000 */
[----:B------:R-:W-:Y:S02]  /*24e0*/  @!P2 FMUL R15, R15, 16777216 ;  /* 0x4b8000000f0fa820 */ /* 0x000fe40000400000 */
[----:B------:R-:W2:Y:S01]  /*24f0*/  SHFL.BFLY PT, R9, R28, 0x4, 0x1f ;  /* 0x0c801f001c097f89 */ /* 0x000ea200000e0000 */
[----:B------:R-:W-:Y:S01]  /*2500*/  FMUL R11, R6, R11 ;  /* 0x0000000b060b7220 */ /* 0x000fe20000400000 */
[----:B0-----:R-:W-:Y:S01]  /*2510*/  FADD R6, R0, R17 ;  /* 0x0000001100067221 */ /* 0x001fe20000000000 */
[----:B---3--:R-:W-:-:S04]  /*2520*/  FADD R8, R8, R7 ;  /* 0x0000000708087221 */ /* 0x008fc80000000000 */
[C---:B------:R-:W-:Y:S01]  /*2530*/  FSETP.GEU.AND P2, PT, |R6|.reuse, 1.175494350822287508e-38, PT ;  /* 0x008000000600780b */ /* 0x040fe20003f4e200 */
[----:B------:R-:W0:Y:S01]  /*2540*/  SHFL.BFLY PT, R19, R6, 0x1, 0x1f ;  /* 0x0c201f0006137f89 */ /* 0x000e2200000e0000 */
[----:B------:R-:W-:Y:S01]  /*2550*/  FFMA R8, R13, R11, R8 ;  /* 0x0000000b0d087223 */ /* 0x000fe20000000008 */
[C---:B------:R-:W-:Y:S01]  /*2560*/  FMUL R13, R6.reuse, 0.25 ;  /* 0x3e800000060d7820 */ /* 0x040fe20000400000 */
[----:B------:R-:W-:Y:S01]  /*2570*/  FSETP.GT.AND P0, PT, |R6|, 8.50705917302346158658e+37, PT ;  /* 0x7e8000000600780b */ /* 0x000fe20003f04200 */
[----:B-1----:R-:W-:Y:S02]  /*2580*/  FMUL R15, R10, R15 ;  /* 0x0000000f0a0f7220 */ /* 0x002fe40000400000 */
[----:B------:R-:W1:Y:S01]  /*2590*/  SHFL.BFLY PT, R7, R8, 0x4, 0x1f ;  /* 0x0c801f0008077f89 */ /* 0x000e6200000e0000 */
[----:B------:R-:W-:Y:S02]  /*25a0*/  FSEL R13, R13, R6, P0 ;  /* 0x000000060d0d7208 */ /* 0x000fe40000000000 */
[----:B------:R-:W-:-:S03]  /*25b0*/  FSEL R15, R15, RZ, P1 ;  /* 0x000000ff0f0f7208 */ /* 0x000fc60000800000 */
[----:B------:R-:W-:Y:S01]  /*25c0*/  @!P2 FMUL R13, R13, 16777216 ;  /* 0x4b8000000d0da820 */ /* 0x000fe20000400000 */
[----:B--2---:R-:W-:-:S03]  /*25d0*/  FADD R9, -R28, R9 ;  /* 0x000000091c097221 */ /* 0x004fc60000000100 */
[----:B------:R-:W2:Y:S01]  /*25e0*/  MUFU.RCP R10, R13 ;  /* 0x0000000d000a7308 */ /* 0x000ea20000001000 */
[----:B------:R-:W-:Y:S01]  /*25f0*/  @P0 FMUL R17, R17, 0.25 ;  /* 0x3e80000011110820 */ /* 0x000fe20000400000 */
[----:B------:R-:W-:Y:S01]  /*2600*/  FSETP.NEU.AND P0, PT, R6, RZ, PT ;  /* 0x000000ff0600720b */ /* 0x000fe20003f0d000 */
[C---:B------:R-:W-:Y:S01]  /*2610*/  FMUL R11, R9.reuse, R9 ;  /* 0x00000009090b7220 */ /* 0x040fe20000400000 */
[----:B------:R-:W-:Y:S01]  /*2620*/  FFMA R9, R9, R15, R28 ;  /* 0x0000000f09097223 */ /* 0x000fe2000000001c */
[----:B------:R-:W-:Y:S02]  /*2630*/  @!P2 FMUL R17, R17, 16777216 ;  /* 0x4b8000001111a820 */ /* 0x000fe40000400000 */
[----:B------:R-:W-:Y:S01]  /*2640*/  FMUL R11, R2, R11 ;  /* 0x0000000b020b7220 */ /* 0x000fe20000400000 */
[----:B0-----:R-:W-:Y:S01]  /*2650*/  FADD R12, R6, R19 ;  /* 0x00000013060c7221 */ /* 0x001fe20000000000 */
[----:B------:R-:W0:Y:S01]  /*2660*/  SHFL.BFLY PT, R2, R9, 0x2, 0x1f ;  /* 0x0c401f0009027f89 */ /* 0x000e2200000e0000 */
[----:B-1----:R-:W-:-:S03]  /*2670*/  FADD R8, R8, R7 ;  /* 0x0000000708087221 */ /* 0x002fc60000000000 */
[----:B------:R-:W-:Y:S01]  /*2680*/  FSETP.GEU.AND P1, PT, |R12|, 1.175494350822287508e-38, PT ;  /* 0x008000000c00780b */ /* 0x000fe20003f2e200 */
[----:B--2---:R-:W-:Y:S01]  /*2690*/  FMUL R10, R10, R17 ;  /* 0x000000110a0a7220 */ /* 0x004fe20000400000 */
[----:B------:R-:W-:-:S04]  /*26a0*/  FFMA R8, R15, R11, R8 ;  /* 0x0000000b0f087223 */ /* 0x000fc80000000008 */
[----:B------:R-:W-:Y:S01]  /*26b0*/  FSEL R10, R10, RZ, P0 ;  /* 0x000000ff0a0a7208 */ /* 0x000fe20000000000 */
[----:B------:R-:W1:Y:S01]  /*26c0*/  SHFL.BFLY PT, R7, R8, 0x2, 0x1f ;  /* 0x0c401f0008077f89 */ /* 0x000e6200000e0000 */
[----:B------:R-:W-:Y:S01]  /*26d0*/  FSETP.GT.AND P0, PT, |R12|, 8.50705917302346158658e+37, PT ;  /* 0x7e8000000c00780b */ /* 0x000fe20003f04200 */
[----:B0-----:R-:W-:-:S12]  /*26e0*/  FADD R2, -R9, R2 ;  /* 0x0000000209027221 */ /* 0x001fd80000000100 */
[----:B------:R-:W-:Y:S01]  /*26f0*/  @P0 FMUL R19, R19, 0.25 ;  /* 0x3e80000013130820 */ /* 0x000fe20000400000 */
[C---:B------:R-:W-:Y:S01]  /*2700*/  FMUL R11, R2.reuse, R2 ;  /* 0x00000002020b7220 */ /* 0x040fe20000400000 */
[----:B------:R-:W-:Y:S01]  /*2710*/  FFMA R2, R2, R10, R9 ;  /* 0x0000000a02027223 */ /* 0x000fe20000000009 */
[----:B------:R-:W-:Y:S01]  /*2720*/  FMUL R9, R12, 0.25 ;  /* 0x3e8000000c097820 */ /* 0x000fe20000400000 */
[----:B------:R-:W-:Y:S01]  /*2730*/  @!P1 FMUL R19, R19, 16777216 ;  /* 0x4b80000013139820 */ /* 0x000fe20000400000 */
[----:B------:R-:W-:Y:S02]  /*2740*/  FMUL R11, R0, R11 ;  /* 0x0000000b000b7220 */ /* 0x000fe40000400000 */
[----:B------:R-:W0:Y:S01]  /*2750*/  S2R R0, SR_TID.X ;  /* 0x0000000000007919 */ /* 0x000e220000002100 */
[----:B------:R-:W-:Y:S01]  /*2760*/  FSEL R13, R9, R12, P0 ;  /* 0x0000000c090d7208 */ /* 0x000fe20000000000 */
[----:B-1----:R-:W-:Y:S02]  /*2770*/  FADD R7, R8, R7 ;  /* 0x0000000708077221 */ /* 0x002fe40000000000 */
[----:B------:R-:W1:Y:S01]  /*2780*/  SHFL.BFLY PT, R9, R2, 0x1, 0x1f ;  /* 0x0c201f0002097f89 */ /* 0x000e6200000e0000 */
[----:B------:R-:W-:Y:S01]  /*2790*/  FSETP.NEU.AND P0, PT, R12, RZ, PT ;  /* 0x000000ff0c00720b */ /* 0x000fe20003f0d000 */
[----:B------:R-:W-:Y:S01]  /*27a0*/  @!P1 FMUL R13, R13, 16777216 ;  /* 0x4b8000000d0d9820 */ /* 0x000fe20000400000 */
[----:B------:R-:W-:-:S03]  /*27b0*/  FFMA R7, R10, R11, R7 ;  /* 0x0000000b0a077223 */ /* 0x000fc60000000007 */
[----:B------:R-:W2:Y:S02]  /*27c0*/  MUFU.RCP R10, R13 ;  /* 0x0000000d000a7308 */ /* 0x000ea40000001000 */
[----:B------:R-:W3:Y:S01]  /*27d0*/  SHFL.BFLY PT, R8, R7, 0x1, 0x1f ;  /* 0x0c201f0007087f89 */ /* 0x000ee200000e0000 */
[----:B0-----:R-:W-:Y:S01]  /*27e0*/  ISETP.GE.AND P1, PT, R0, 0x8, PT ;  /* 0x000000080000780c */ /* 0x001fe20003f26270 */
[----:B--2---:R-:W-:Y:S01]  /*27f0*/  FMUL R10, R10, R19 ;  /* 0x000000130a0a7220 */ /* 0x004fe20000400000 */
[----:B-1----:R-:W-:-:S04]  /*2800*/  FADD R9, -R2, R9 ;  /* 0x0000000902097221 */ /* 0x002fc80000000100 */
[----:B------:R-:W-:Y:S01]  /*2810*/  FSEL R10, R10, RZ, P0 ;  /* 0x000000ff0a0a7208 */ /* 0x000fe20000000000 */
[----:B------:R-:W-:Y:S01]  /*2820*/  FMUL R15, R9, R9 ;  /* 0x00000009090f7220 */ /* 0x000fe20000400000 */
[----:B------:R-:W-:-:S03]  /*2830*/  LOP3.LUT P0, RZ, R0, 0x1f, RZ, 0xc0, !PT ;  /* 0x0000001f00ff7812 */ /* 0x000fc6000780c0ff */
[----:B------:R-:W-:Y:S01]  /*2840*/  FMUL R15, R6, R15 ;  /* 0x0000000f060f7220 */ /* 0x000fe20000400000 */
[----:B---3--:R-:W-:Y:S01]  /*2850*/  FADD R11, R7, R8 ;  /* 0x00000008070b7221 */ /* 0x008fe20000000000 */
[----:B------:R-:W-:Y:S01]  /*2860*/  SHF.R.U32.HI R6, RZ, 0x3, R0 ;  /* 0x00000003ff067819 */ /* 0x000fe20000011600 */
[----:B------:R-:W-:Y:S02]  /*2870*/  FFMA R2, R9, R10, R2 ;  /* 0x0000000a09027223 */ /* 0x000fe40000000002 */
[----:B------:R-:W-:Y:S01]  /*2880*/  FFMA R10, R10, R15, R11 ;  /* 0x0000000f0a0a7223 */ /* 0x000fe2000000000b */
[----:B------:R-:W-:-:S05]  /*2890*/  LOP3.LUT R7, R6, 0x1c, RZ, 0xc0, !PT ;  /* 0x0000001c06077812 */ /* 0x000fca00078ec0ff */
[----:B------:R-:W-:Y:S04]  /*28a0*/  @!P0 STS [R7+0x40], R12 ;  /* 0x0000400c07008388 */ /* 0x000fe80000000800 */
[----:B------:R-:W-:Y:S04]  /*28b0*/  @!P0 STS [R7], R2 ;  /* 0x0000000207008388 */ /* 0x000fe80000000800 */
[----:B------:R-:W-:Y:S04]  /*28c0*/  @!P0 STS [R7+0x20], R10 ;  /* 0x0000200a07008388 */ /* 0x000fe80000000800 */
[----:B------:R-:W-:Y:S06]  /*28d0*/  BAR.SYNC 0x0 ;  /* 0x0000000000007b1d */ /* 0x000fec0000000000 */
[----:B------:R-:W0:Y:S04]  /*28e0*/  @!P1 LDS R5, [R0.X4+0x40] ;  /* 0x0000400000059984 */ /* 0x000e280000004800 */
[----:B------:R-:W1:Y:S04]  /*28f0*/  @!P1 LDS R3, [R0.X4] ;  /* 0x0000000000039984 */ /* 0x000e680000004800 */
[----:B------:R-:W2:Y:S04]  /*2900*/  @!P1 LDS R4, [R0.X4+0x20] ;  /* 0x0000200000049984 */ /* 0x000ea80000004800 */
[----:B0-----:R-:W0:Y:S04]  /*2910*/  SHFL.BFLY PT, R6, R5, 0x4, 0x1f ;  /* 0x0c801f0005067f89 */ /* 0x001e2800000e0000 */
[----:B-1----:R-:W1:Y:S04]  /*2920*/  SHFL.BFLY PT, R2, R3, 0x4, 0x1f ;  /* 0x0c801f0003027f89 */ /* 0x002e6800000e0000 */
[----:B--2---:R-:W2:Y:S01]  /*2930*/  SHFL.BFLY PT, R7, R4, 0x4, 0x1f ;  /* 0x0c801f0004077f89 */ /* 0x004ea200000e0000 */
[----:B0-----:R-:W-:-:S04]  /*2940*/  FADD R8, R5, R6 ;  /* 0x0000000605087221 */ /* 0x001fc80000000000 */
[C---:B------:R-:W-:Y:S01]  /*2950*/  FMUL R9, R8.reuse, 0.25 ;  /* 0x3e80000008097820 */ /* 0x040fe20000400000 */
[C---:B------:R-:W-:Y:S01]  /*2960*/  FSETP.GEU.AND P1, PT, |R8|.reuse, 1.175494350822287508e-38, PT ;  /* 0x008000000800780b */ /* 0x040fe20003f2e200 */
[----:B------:R-:W0:Y:S01]  /*2970*/  SHFL.BFLY PT, R11, R8, 0x2, 0x1f ;  /* 0x0c401f00080b7f89 */ /* 0x000e2200000e0000 */
[----:B------:R-:W-:Y:S01]  /*2980*/  FSETP.GT.AND P0, PT, |R8|, 8.50705917302346158658e+37, PT ;  /* 0x7e8000000800780b */ /* 0x000fe20003f04200 */
[----:B-1----:R-:W-:Y:S01]  /*2990*/  FADD R2, -R3, R2 ;  /* 0x0000000203027221 */ /* 0x002fe20000000100 */
[----:B--2---:R-:W-:Y:S02]  /*29a0*/  FADD R7, R4, R7 ;  /* 0x0000000704077221 */ /* 0x004fe40000000000 */
[----:B------:R-:W-:Y:S01]  /*29b0*/  FSEL R9, R9, R8, P0 ;  /* 0x0000000809097208 */ /* 0x000fe20000000000 */
[----:B------:R-:W-:-:S04]  /*29c0*/  FMUL R10, R2, R2 ;  /* 0x00000002020a7220 */ /* 0x000fc80000400000 */
[----:B------:R-:W-:Y:S02]  /*29d0*/  FMUL R10, R5, R10 ;  /* 0x0000000a050a7220 */ /* 0x000fe40000400000 */
[----:B------:R-:W-:Y:S02]  /*29e0*/  @!P1 FMUL R9, R9, 16777216 ;  /* 0x4b80000009099820 */ /* 0x000fe40000400000 */
[----:B------:R-:W-:-:S04]  /*29f0*/  @P0 FMUL R6, R6, 0.25 ;  /* 0x3e80000006060820 */ /* 0x000fc80000400000 */
[----:B------:R-:W1:Y:S01]  /*2a00*/  MUFU.RCP R9, R9 ;  /* 0x0000000900097308 */ /* 0x000e620000001000 */
[----:B------:R-:W-:Y:S01]  /*2a10*/  @!P1 FMUL R6, R6, 16777216 ;  /* 0x4b80000006069820 */ /* 0x000fe20000400000 */
[C---:B------:R-:W-:Y:S01]  /*2a20*/  FSETP.NEU.AND P1, PT, R8.reuse, RZ, PT ;  /* 0x000000ff0800720b */ /* 0x040fe20003f2d000 */
[----:B0-----:R-:W-:-:S04]  /*2a30*/  FADD R12, R8, R11 ;  /* 0x0000000b080c7221 */ /* 0x001fc80000000000 */
[C---:B------:R-:W-:Y:S01]  /*2a40*/  FMUL R13, R12.reuse, 0.25 ;  /* 0x3e8000000c0d7820 */ /* 0x040fe20000400000 */
[C---:B------:R-:W-:Y:S02]  /*2a50*/  FSETP.GEU.AND P2, PT, |R12|.reuse, 1.175494350822287508e-38, PT ;  /* 0x008000000c00780b */ /* 0x040fe40003f4e200 */
[----:B------:R-:W-:Y:S01]  /*2a60*/  FSETP.GT.AND P0, PT, |R12|, 8.50705917302346158658e+37, PT ;  /* 0x7e8000000c00780b */ /* 0x000fe20003f04200 */
[----:B-1----:R-:W-:-:S03]  /*2a70*/  FMUL R6, R9, R6 ;  /* 0x0000000609067220 */ /* 0x002fc60000400000 */
[----:B------:R-:W-:Y:S01]  /*2a80*/  FSEL R13, R13, R12, P0 ;  /* 0x0000000c0d0d7208 */ /* 0x000fe20000000000 */
[----:B------:R-:W0:Y:S01]  /*2a90*/  SHFL.BFLY PT, R9, R12, 0x1, 0x1f ;  /* 0x0c201f000c097f89 */ /* 0x000e2200000e0000 */
[----:B------:R-:W-:-:S05]  /*2aa0*/  FSEL R6, R6, RZ, P1 ;  /* 0x000000ff06067208 */ /* 0x000fca0000800000 */
[----:B------:R-:W-:Y:S01]  /*2ab0*/  @!P2 FMUL R13, R13, 16777216 ;  /* 0x4b8000000d0da820 */ /* 0x000fe20000400000 */
[----:B------:R-:W-:Y:S01]  /*2ac0*/  FFMA R2, R2, R6, R3 ;  /* 0x0000000602027223 */ /* 0x000fe20000000003 */
[----:B------:R-:W-:Y:S01]  /*2ad0*/  FFMA R7, R6, R10, R7 ;  /* 0x0000000a06077223 */ /* 0x000fe20000000007 */
[----:B------:R-:W-:Y:S01]  /*2ae0*/  @P0 FMUL R11, R11, 0.25 ;  /* 0x3e8000000b0b0820 */ /* 0x000fe20000400000 */
[----:B------:R-:W1:Y:S01]  /*2af0*/  MUFU.RCP R6, R13 ;  /* 0x0000000d00067308 */ /* 0x000e620000001000 */
[----:B------:R-:W-:Y:S01]  /*2b00*/  FSETP.NEU.AND P0, PT, R12, RZ, PT ;  /* 0x000000ff0c00720b */ /* 0x000fe20003f0d000 */
[----:B------:R-:W2:Y:S01]  /*2b10*/  SHFL.BFLY PT, R3, R2, 0x2, 0x1f ;  /* 0x0c401f0002037f89 */ /* 0x000ea200000e0000 */
[----:B------:R-:W-:-:S03]  /*2b20*/  @!P2 FMUL R11, R11, 16777216 ;  /* 0x4b8000000b0ba820 */ /* 0x000fc60000400000 */
[----:B------:R-:W3:Y:S01]  /*2b30*/  SHFL.BFLY PT, R4, R7, 0x2, 0x1f ;  /* 0x0c401f0007047f89 */ /* 0x000ee200000e0000 */
[----:B0-----:R-:W-:Y:S01]  /*2b40*/  FADD R15, R12, R9 ;  /* 0x000000090c0f7221 */ /* 0x001fe20000000000 */
[----:B-1----:R-:W-:-:S03]  /*2b50*/  FMUL R6, R6, R11 ;  /* 0x0000000b06067220 */ /* 0x002fc60000400000 */
[C---:B------:R-:W-:Y:S01]  /*2b60*/  FMUL R10, R15.reuse, 0.25 ;  /* 0x3e8000000f0a7820 */ /* 0x040fe20000400000 */
[C---:B------:R-:W-:Y:S02]  /*2b70*/  FSETP.GEU.AND P1, PT, |R15|.reuse, 1.175494350822287508e-38, PT ;  /* 0x008000000f00780b */ /* 0x040fe40003f2e200 */
[----:B------:R-:W-:Y:S02]  /*2b80*/  FSEL R6, R6, RZ, P0 ;  /* 0x000000ff06067208 */ /* 0x000fe40000000000 */
[----:B------:R-:W-:Y:S01]  /*2b90*/  FSETP.GT.AND P0, PT, |R15|, 8.50705917302346158658e+37, PT ;  /* 0x7e8000000f00780b */ /* 0x000fe20003f04200 */
[----:B--2---:R-:W-:-:S03]  /*2ba0*/  FADD R3, -R2, R3 ;  /* 0x0000000302037221 */ /* 0x004fc60000000100 */
[----:B------:R-:W-:Y:S01]  /*2bb0*/  FSEL R10, R10, R15, P0 ;  /* 0x0000000f0a0a7208 */ /* 0x000fe20000000000 */
[C---:B------:R-:W-:Y:S01]  /*2bc0*/  FMUL R5, R3.reuse, R3 ;  /* 0x0000000303057220 */ /* 0x040fe20000400000 */
[----:B------:R-:W-:Y:S01]  /*2bd0*/  FFMA R2, R3, R6, R2 ;  /* 0x0000000603027223 */ /* 0x000fe20000000002 */
[----:B---3--:R-:W-:Y:S02]  /*2be0*/  FADD R7, R7, R4 ;  /* 0x0000000407077221 */ /* 0x008fe40000000000 */
[----:B------:R-:W-:Y:S01]  /*2bf0*/  @!P1 FMUL R10, R10, 16777216 ;  /* 0x4b8000000a0a9820 */ /* 0x000fe20000400000 */
[----:B------:R-:W-:Y:S01]  /*2c00*/  FMUL R5, R8, R5 ;  /* 0x0000000508057220 */ /* 0x000fe20000400000 */
[----:B------:R-:W0:Y:S02]  /*2c10*/  SHFL.BFLY PT, R3, R2, 0x1, 0x1f ;  /* 0x0c201f0002037f89 */ /* 0x000e2400000e0000 */
[----:B------:R-:W-:Y:S01]  /*2c20*/  @P0 FMUL R9, R9, 0.25 ;  /* 0x3e80000009090820 */ /* 0x000fe20000400000 */
[----:B------:R-:W-:Y:S01]  /*2c30*/  FFMA R5, R6, R5, R7 ;  /* 0x0000000506057223 */ /* 0x000fe20000000007 */
[----:B------:R-:W1:Y:S01]  /*2c40*/  MUFU.RCP R10, R10 ;  /* 0x0000000a000a7308 */ /* 0x000e620000001000 */
[C---:B------:R-:W-:Y:S01]  /*2c50*/  LOP3.LUT P0, RZ, R0.reuse, 0x7, RZ, 0xc0, !PT ;  /* 0x0000000700ff7812 */ /* 0x040fe2000780c0ff */
[----:B------:R-:W-:Y:S01]  /*2c60*/  @!P1 FMUL R9, R9, 16777216 ;  /* 0x4b80000009099820 */ /* 0x000fe20000400000 */
[----:B------:R-:W-:Y:S01]  /*2c70*/  FSETP.NEU.AND P1, PT, R15, RZ, PT ;  /* 0x000000ff0f00720b */ /* 0x000fe20003f2d000 */
[----:B------:R-:W2:Y:S01]  /*2c80*/  SHFL.BFLY PT, R4, R5, 0x1, 0x1f ;  /* 0x0c201f0005047f89 */ /* 0x000ea200000e0000 */
[----:B------:R-:W-:Y:S01]  /*2c90*/  ISETP.LT.AND P0, PT, R0, 0x8, !P0 ;  /* 0x000000080000780c */ /* 0x000fe20004701270 */
[----:B-1----:R-:W-:-:S12]  /*2ca0*/  FMUL R9, R10, R9 ;  /* 0x000000090a097220 */ /* 0x002fd80000400000 */
[----:B------:R-:W-:Y:S01]  /*2cb0*/  @P0 STS [R0.X4+0x40], R15 ;  /* 0x0000400f00000388 */ /* 0x000fe20000004800 */
[----:B0-----:R-:W-:Y:S01]  /*2cc0*/  FADD R3, -R2, R3 ;  /* 0x0000000302037221 */ /* 0x001fe20000000100 */
[----:B------:R-:W-:-:S03]  /*2cd0*/  FSEL R9, R9, RZ, P1 ;  /* 0x000000ff09097208 */ /* 0x000fc60000800000 */
[C---:B------:R-:W-:Y:S02]  /*2ce0*/  FMUL R7, R3.reuse, R3 ;  /* 0x0000000303077220 */ /* 0x040fe40000400000 */
[----:B------:R-:W-:Y:S01]  /*2cf0*/  FFMA R3, R3, R9, R2 ;  /* 0x0000000903037223 */ /* 0x000fe20000000002 */
[----:B--2---:R-:W-:Y:S01]  /*2d00*/  FADD R4, R5, R4 ;  /* 0x0000000405047221 */ /* 0x004fe20000000000 */
[----:B------:R-:W-:Y:S01]  /*2d10*/  FMUL R7, R12, R7 ;  /* 0x000000070c077220 */ /* 0x000fe20000400000 */
[----:B------:R-:W-:Y:S01]  /*2d20*/  IMAD.U32 R2, RZ, RZ, UR4 ;  /* 0x00000004ff027e24 */ /* 0x000fe2000f8e00ff */
[----:B------:R-:W-:Y:S01]  /*2d30*/  MOV R5, UR7 ;  /* 0x0000000700057c02 */ /* 0x000fe20008000f00 */
[----:B------:R-:W-:Y:S01]  /*2d40*/  @P0 STS [R0.X4], R3 ;  /* 0x0000000300000388 */ /* 0x000fe20000004800 */
[----:B------:R-:W-:Y:S01]  /*2d50*/  FFMA R7, R9, R7, R4 ;  /* 0x0000000709077223 */ /* 0x000fe20000000004 */
[----:B------:R-:W-:-:S04]  /*2d60*/  IMAD.U32 R4, RZ, RZ, UR6 ;  /* 0x00000006ff047e24 */ /* 0x000fc8000f8e00ff */
[----:B------:R-:W-:Y:S04]  /*2d70*/  @P0 STS [R0.X4+0x20], R7 ;  /* 0x0000200700000388 */ /* 0x000fe80000004800 */
[----:B------:R-:W-:Y:S06]  /*2d80*/  BAR.SYNC 0x0 ;  /* 0x0000000000007b1d */ /* 0x000fec0000000000 */
[----:B------:R-:W0:Y:S01]  /*2d90*/  LDS R9, [RZ] ;  /* 0x00000000ff097984 */ /* 0x000e220000000800 */
[----:B------:R-:W-:-:S02]  /*2da0*/  PLOP3.LUT P0, PT, PT, PT, UP0, 0x40, 0x0 ;  /* 0x000000000000781c */ /* 0x000fc40003f0e808 */
[----:B------:R-:W-:Y:S01]  /*2db0*/  MOV R3, UR5 ;  /* 0x0000000500037c02 */ /* 0x000fe20008000f00 */
[----:B------:R-:W1:Y:S01]  /*2dc0*/  LDS R11, [0x20] ;  /* 0x00002000ff0b7984 */ /* 0x000e620000000800 */
[----:B------:R-:W-:Y:S01]  /*2dd0*/  ISETP.EQ.AND P0, PT, R23, RZ, P0 ;  /* 0x000000ff1700720c */ /* 0x000fe20000702270 */
[----:B------:R-:W-:Y:S02]  /*2de0*/  ULDC.64 UR4, c[0x0][0x178] ;  /* 0x00005e0000047ab9 */ /* 0x000fe40000000a00 */
[----:B------:R-:W-:-:S10]  /*2df0*/  UIMAD.WIDE UR4, UR12, UR8, UR4 ;  /* 0x000000080c0472a5 */ /* 0x000fd4000f8e0204 */
[----:B0-----:R0:W-:Y:S04]  /*2e00*/  @P0 STG.E [R2.64], R9 ;  /* 0x0000000902000986 */ /* 0x0011e8000c10190e */
[----:B-1----:R0:W-:Y:S01]  /*2e10*/  @P0 STG.E [R4.64], R11 ;  /* 0x0000000b04000986 */ /* 0x0021e2000c10190e */
[----:B------:R-:W-:Y:S05]  /*2e20*/  @!P0 EXIT ;  /* 0x000000000000894d */ /* 0x000fea0003800000 */
[----:B0-----:R-:W0:Y:S01]  /*2e30*/  LDS R5, [0x40] ;  /* 0x00004000ff057984 */ /* 0x001e220000000800 */
[----:B------:R-:W-:Y:S01]  /*2e40*/  IMAD.U32 R2, RZ, RZ, UR4 ;  /* 0x00000004ff027e24 */ /* 0x000fe2000f8e00ff */
[----:B------:R-:W-:-:S05]  /*2e50*/  MOV R3, UR5 ;  /* 0x0000000500037c02 */ /* 0x000fca0008000f00 */
[----:B0-----:R-:W-:Y:S01]  /*2e60*/  STG.E [R2.64], R5 ;  /* 0x0000000502007986 */ /* 0x001fe2000c10190e */
[----:B------:R-:W-:Y:S05]  /*2e70*/  EXIT ;  /* 0x000000000000794d */ /* 0x000fea0003800000 */
.L_x_2:
[----:B------:R-:W-:-:S00]  /*2e80*/  BRA `(.L_x_2) ;  /* 0xfffffff000007947 */ /* 0x000fc0000383ffff */
[----:B------:R-:W-:-:S00]  /*2e90*/  NOP ;  /* 0x0000000000007918 */ /* 0x000fc00000000000 */
        /* <DEDUP_REMOVED lines=14> */
.L_x_3:


//--------------------- .nv.shared.triton__0d1d2d3d456de7 --------------------------
	.section	.nv.shared.triton__0d1d2d3d456de7,"aw",@nobits
	.align	16
